	.target	sm_90a

	.elftype	@"ET_EXEC"


//--------------------- .note.nv.tkinfo           --------------------------
	.section	.note.nv.tkinfo,"",@"SHT_NOTE"
	.sectionflags	@"SHF_NOTE_NV_TKINFO"
	.tkinfo
        /*0018*/ 	.word	0x00000002
        /*0030*/ 	.string	""
        /*0030*/ 	.string	"ptxas"
        /*0030*/ 	.string	"Cuda compilation tools, release 13.0, V13.0.88"
        /*0030*/ 	.string	"Build cuda_13.0.r13.0/compiler.36424714_0"
        /*0030*/ 	.string	"-v  -suppress-debug-info  -lineinfo  -arch sm_90a "



//--------------------- .note.nv.cuinfo           --------------------------
	.section	.note.nv.cuinfo,"",@"SHT_NOTE"
	.sectionflags	@"SHF_NOTE_NV_CUINFO"
        /*0018*/ 	.short	0x0002
        /*001a*/ 	.short	0x005a
        /*001c*/ 	.short	0x0082
	.zero		2


//--------------------- .nv.info                  --------------------------
	.section	.nv.info,"",@"SHT_CUDA_INFO"
	.align	4


	//----- nvinfo : EIATTR_REGCOUNT
	.align		4
        /*0000*/ 	.byte	0x04, 0x2f
        /*0002*/ 	.short	(.L_1 - .L_0)
	.align		4
.L_0:
        /*0004*/ 	.word	index@(gluon_wgmma)
        /*0008*/ 	.word	0x000000ff


	//----- nvinfo : EIATTR_FRAME_SIZE
	.align		4
.L_1:
        /*000c*/ 	.byte	0x04, 0x11
        /*000e*/ 	.short	(.L_3 - .L_2)
	.align		4
.L_2:
        /*0010*/ 	.word	index@(gluon_wgmma)
        /*0014*/ 	.word	0x00000200


	//----- nvinfo : EIATTR_MIN_STACK_SIZE
	.align		4
.L_3:
        /*0018*/ 	.byte	0x04, 0x12
        /*001a*/ 	.short	(.L_5 - .L_4)
	.align		4
.L_4:
        /*001c*/ 	.word	index@(gluon_wgmma)
        /*0020*/ 	.word	0x00000200
.L_5:


//--------------------- .nv.compat                --------------------------
	.section	.nv.compat,"",@"SHT_CUDA_COMPAT_INFO"
	.align	4
        /*0000*/ 	.byte	0x02, 0x09, 0x01, 0x00, 0x02, 0x02, 0x04, 0x00, 0x02, 0x05, 0x05, 0x00, 0x03, 0x07, 0x01, 0x01
        /*0010*/ 	.byte	0x02, 0x03, 0x03, 0x00, 0x02, 0x06, 0x01, 0x00, 0x04, 0x0b, 0x08, 0x00, 0x00, 0x00, 0x00, 0x00
        /*0020*/ 	.byte	0x00, 0x00, 0x00, 0x00


//--------------------- .nv.info.gluon_wgmma      --------------------------
	.section	.nv.info.gluon_wgmma,"",@"SHT_CUDA_INFO"
	.sectionflags	@""
	.align	4


	//----- nvinfo : EIATTR_CUDA_API_VERSION
	.align		4
        /*0000*/ 	.byte	0x04, 0x37
        /*0002*/ 	.short	(.L_7 - .L_6)
.L_6:
        /*0004*/ 	.word	0x00000082


	//----- nvinfo : EIATTR_KPARAM_INFO
	.align		4
.L_7:
        /*0008*/ 	.byte	0x04, 0x17
        /*000a*/ 	.short	(.L_9 - .L_8)
.L_8:
        /*000c*/ 	.word	0x00000000
        /*0010*/ 	.short	0x000a
        /*0012*/ 	.short	0x0048
        /*0014*/ 	.byte	0x00, 0xf4, 0x21, 0x00


	//----- nvinfo : EIATTR_KPARAM_INFO
	.align		4
.L_9:
        /*0018*/ 	.byte	0x04, 0x17
        /*001a*/ 	.short	(.L_11 - .L_10)
.L_10:
        /*001c*/ 	.word	0x00000000
        /*0020*/ 	.short	0x0009
        /*0022*/ 	.short	0x0040
        /*0024*/ 	.byte	0x00, 0xf4, 0x21, 0x00


	//----- nvinfo : EIATTR_KPARAM_INFO
	.align		4
.L_11:
        /*0028*/ 	.byte	0x04, 0x17
        /*002a*/ 	.short	(.L_13 - .L_12)
.L_12:
        /*002c*/ 	.word	0x00000000
        /*0030*/ 	.short	0x0008
        /*0032*/ 	.short	0x0038
        /*0034*/ 	.byte	0x00, 0xf0, 0x21, 0x00


	//----- nvinfo : EIATTR_KPARAM_INFO
	.align		4
.L_13:
        /*0038*/ 	.byte	0x04, 0x17
        /*003a*/ 	.short	(.L_15 - .L_14)
.L_14:
        /*003c*/ 	.word	0x00000000
        /*0040*/ 	.short	0x0007
        /*0042*/ 	.short	0x0030
        /*0044*/ 	.byte	0x00, 0xf0, 0x21, 0x00


	//----- nvinfo : EIATTR_KPARAM_INFO
	.align		4
.L_15:
        /*0048*/ 	.byte	0x04, 0x17
        /*004a*/ 	.short	(.L_17 - .L_16)
.L_16:
        /*004c*/ 	.word	0x00000000
        /*0050*/ 	.short	0x0006
        /*0052*/ 	.short	0x0028
        /*0054*/ 	.byte	0x00, 0xf0, 0x21, 0x00


	//----- nvinfo : EIATTR_KPARAM_INFO
	.align		4
.L_17:
        /*0058*/ 	.byte	0x04, 0x17
        /*005a*/ 	.short	(.L_19 - .L_18)
.L_18:
        /*005c*/ 	.word	0x00000000
        /*0060*/ 	.short	0x0005
        /*0062*/ 	.short	0x0020
        /*0064*/ 	.byte	0x00, 0xf0, 0x11, 0x00


	//----- nvinfo : EIATTR_KPARAM_INFO
	.align		4
.L_19:
        /*0068*/ 	.byte	0x04, 0x17
        /*006a*/ 	.short	(.L_21 - .L_20)
.L_20:
        /*006c*/ 	.word	0x00000000
        /*0070*/ 	.short	0x0004
        /*0072*/ 	.short	0x001c
        /*0074*/ 	.byte	0x00, 0xf0, 0x11, 0x00


	//----- nvinfo : EIATTR_KPARAM_INFO
	.align		4
.L_21:
        /*0078*/ 	.byte	0x04, 0x17
        /*007a*/ 	.short	(.L_23 - .L_22)
.L_22:
        /*007c*/ 	.word	0x00000000
        /*0080*/ 	.short	0x0003
        /*0082*/ 	.short	0x0018
        /*0084*/ 	.byte	0x00, 0xf0, 0x11, 0x00


	//----- nvinfo : EIATTR_KPARAM_INFO
	.align		4
.L_23:
        /*0088*/ 	.byte	0x04, 0x17
        /*008a*/ 	.short	(.L_25 - .L_24)
.L_24:
        /*008c*/ 	.word	0x00000000
        /*0090*/ 	.short	0x0002
        /*0092*/ 	.short	0x0010
        /*0094*/ 	.byte	0x00, 0xf4, 0x21, 0x00


	//----- nvinfo : EIATTR_KPARAM_INFO
	.align		4
.L_25:
        /*0098*/ 	.byte	0x04, 0x17
        /*009a*/ 	.short	(.L_27 - .L_26)
.L_26:
        /*009c*/ 	.word	0x00000000
        /*00a0*/ 	.short	0x0001
        /*00a2*/ 	.short	0x0008
        /*00a4*/ 	.byte	0x00, 0xf4, 0x21, 0x00


	//----- nvinfo : EIATTR_KPARAM_INFO
	.align		4
.L_27:
        /*00a8*/ 	.byte	0x04, 0x17
        /*00aa*/ 	.short	(.L_29 - .L_28)
.L_28:
        /*00ac*/ 	.word	0x00000000
        /*00b0*/ 	.short	0x0000
        /*00b2*/ 	.short	0x0000
        /*00b4*/ 	.byte	0x00, 0xf4, 0x21, 0x00


	//----- nvinfo : EIATTR_SPARSE_MMA_MASK
	.align		4
.L_29:
        /*00b8*/ 	.byte	0x03, 0x50
        /*00ba*/ 	.short	0x0000


	//----- nvinfo : EIATTR_MAXREG_COUNT
	.align		4
        /*00bc*/ 	.byte	0x03, 0x1b
        /*00be*/ 	.short	0x00ff


	//----- nvinfo : EIATTR_NUM_BARRIERS
	.align		4
        /*00c0*/ 	.byte	0x02, 0x4c
        /*00c2*/ 	.byte	0x01
	.zero		1


	//----- nvinfo : EIATTR_ANNOTATIONS
	.align		4
        /*00c4*/ 	.byte	0x04, 0x55
        /*00c6*/ 	.short	(.L_31 - .L_30)


	//   ....[0]....
.L_30:
        /*00c8*/ 	.word	0x00000001
        /*00cc*/ 	.byte	0x50, 0x11, 0x00, 0x00, 0x01, 0x00, 0x00, 0x00, 0xa0, 0x12, 0x00, 0x00, 0x01, 0x00, 0x00, 0x00
        /* <DEDUP_REMOVED lines=162> */
        /*0afc*/ 	.byte	0x10, 0x3b, 0x00, 0x00, 0x01, 0x00, 0x00, 0x00, 0x30, 0x3b, 0x00, 0x00


	//----- nvinfo : EIATTR_MERCURY_ISA_VERSION
	.align		4
.L_31:
        /*0b08*/ 	.byte	0x03, 0x5f
        /*0b0a*/ 	.short	0x0101


	//----- nvinfo : EIATTR_INT_WARP_WIDE_INSTR_OFFSETS
	.align		4
        /*0b0c*/ 	.byte	0x04, 0x31
        /*0b0e*/ 	.short	(.L_33 - .L_32)


	//   ....[0]....
.L_32:
        /*0b10*/ 	.word	0x000012d0


	//   ....[1]....
        /*0b14*/ 	.word	0x000012f0


	//   ....[2]....
        /*0b18*/ 	.word	0x00001310


	//   ....[3]....
        /*0b1c*/ 	.word	0x000013f0


	//   ....[4]....
        /*0b20*/ 	.word	0x00002920


	//   ....[5]....
        /*0b24*/ 	.word	0x00002930


	//   ....[6]....
        /*0b28*/ 	.word	0x000029b0


	//   ....[7]....
        /*0b2c*/ 	.word	0x000029c0


	//   ....[8]....
        /*0b30*/ 	.word	0x00003e60


	//   ....[9]....
        /*0b34*/ 	.word	0x00003e80


	//----- nvinfo : EIATTR_COOP_GROUP_MASK_REGIDS
	.align		4
.L_33:
        /*0b38*/ 	.byte	0x04, 0x29
        /*0b3a*/ 	.short	(.L_35 - .L_34)


	//   ....[0]....
.L_34:
        /*0b3c*/ 	.word	0xffffffff


	//   ....[1]....
        /*0b40*/ 	.word	0xffffffff


	//   ....[2]....
        /*0b44*/ 	.word	0xffffffff


	//----- nvinfo : EIATTR_COOP_GROUP_INSTR_OFFSETS
	.align		4
.L_35:
        /*0b48*/ 	.byte	0x04, 0x28
        /*0b4a*/ 	.short	(.L_37 - .L_36)


	//   ....[0]....
.L_36:
        /*0b4c*/ 	.word	0x00000160


	//   ....[1]....
        /*0b50*/ 	.word	0x00000730


	//   ....[2]....
        /*0b54*/ 	.word	0x00000ce0


	//----- nvinfo : EIATTR_MBARRIER_INSTR_OFFSETS
	.align		4
.L_37:
        /*0b58*/ 	.byte	0x04, 0x39
        /*0b5a*/ 	.short	(.L_39 - .L_38)


	//   ....[0]....
.L_38:
        /*0b5c*/ 	.word	0x00001600
        /*0b60*/ 	.word	0x000000ff
        /*0b64*/ 	.word	0x00012000
        /*0b68*/ 	.short	0x0100
        /*0b6a*/ 	.byte	0x14
	.zero		1


	//   ....[1]....
        /*0b6c*/ 	.word	0x00001c40
        /*0b70*/ 	.word	0x000000ff
        /*0b74*/ 	.word	0x00012008
        /*0b78*/ 	.short	0x0100
        /*0b7a*/ 	.byte	0x14
	.zero		1


	//   ....[2]....
        /*0b7c*/ 	.word	0x00001df0
        /*0b80*/ 	.word	0x000000ff
        /*0b84*/ 	.word	0x00012010
        /*0b88*/ 	.short	0x0100
        /*0b8a*/ 	.byte	0x14
	.zero		1


	//   ....[3]....
        /*0b8c*/ 	.word	0x00002a60
        /*0b90*/ 	.word	0x000000ff
        /*0b94*/ 	.word	0x00012000
        /*0b98*/ 	.short	0x010a
        /*0b9a*/ 	.byte	0x12
	.zero		1


	//   ....[4]....
        /*0b9c*/ 	.word	0x00003670
        /*0ba0*/ 	.word	0x000000ff
        /*0ba4*/ 	.word	0x00012000
        /*0ba8*/ 	.short	0x0108
        /*0baa*/ 	.byte	0x14
	.zero		1


	//   ....[5]....
        /*0bac*/ 	.word	0x000036e0
        /*0bb0*/ 	.word	0x000000ff
        /*0bb4*/ 	.word	0x00012008
        /*0bb8*/ 	.short	0x0108
        /*0bba*/ 	.byte	0x14
	.zero		1


	//   ....[6]....
        /*0bbc*/ 	.word	0x00003760
        /*0bc0*/ 	.word	0x000000ff
        /*0bc4*/ 	.word	0x00012010
        /*0bc8*/ 	.short	0x0108
        /*0bca*/ 	.byte	0x14
	.zero		1


	//   ....[7]....
        /*0bcc*/ 	.word	0x00004710
        /*0bd0*/ 	.word	0x000000ff
        /*0bd4*/ 	.word	0x00012000
        /*0bd8*/ 	.short	0x010a
        /*0bda*/ 	.byte	0x12
	.zero		1


	//----- nvinfo : EIATTR_NUM_MBARRIERS
	.align		4
.L_39:
        /*0bdc*/ 	.byte	0x03, 0x38
        /*0bde*/ 	.short	0x0003


	//----- nvinfo : EIATTR_EXIT_INSTR_OFFSETS
	.align		4
        /*0be0*/ 	.byte	0x04, 0x1c
        /*0be2*/ 	.short	(.L_41 - .L_40)


	//   ....[0]....
.L_40:
        /*0be4*/ 	.word	0x00004700


	//----- nvinfo : EIATTR_REQNTID
	.align		4
.L_41:
        /*0be8*/ 	.byte	0x04, 0x10
        /*0bea*/ 	.short	(.L_43 - .L_42)
.L_42:
        /*0bec*/ 	.word	0x00000080
        /*0bf0*/ 	.word	0x00000001
        /*0bf4*/ 	.word	0x00000001


	//----- nvinfo : EIATTR_CRS_STACK_SIZE
	.align		4
.L_43:
        /*0bf8*/ 	.byte	0x04, 0x1e
        /*0bfa*/ 	.short	(.L_45 - .L_44)
.L_44:
        /*0bfc*/ 	.word	0x00000000


	//----- nvinfo : EIATTR_CBANK_PARAM_SIZE
	.align		4
.L_45:
        /*0c00*/ 	.byte	0x03, 0x19
        /*0c02*/ 	.short	0x0050


	//----- nvinfo : EIATTR_PARAM_CBANK
	.align		4
        /*0c04*/ 	.byte	0x04, 0x0a
        /*0c06*/ 	.short	(.L_47 - .L_46)
	.align		4
.L_46:
        /*0c08*/ 	.word	index@(.nv.constant0.gluon_wgmma)
        /*0c0c*/ 	.short	0x0210
        /*0c0e*/ 	.short	0x0050


	//----- nvinfo : EIATTR_SW_WAR
	.align		4
.L_47:
        /*0c10*/ 	.byte	0x04, 0x36
        /*0c12*/ 	.short	(.L_49 - .L_48)
.L_48:
        /*0c14*/ 	.word	0x00000008
.L_49:


//--------------------- .nv.callgraph             --------------------------
	.section	.nv.callgraph,"",@"SHT_CUDA_CALLGRAPH"
	.align	4
	.sectionentsize	8
	.align		4
        /*0000*/ 	.word	0x00000000
	.align		4
        /*0004*/ 	.word	0xffffffff
	.align		4
        /*0008*/ 	.word	0x00000000
	.align		4
        /*000c*/ 	.word	0xfffffffe
	.align		4
        /*0010*/ 	.word	0x00000000
	.align		4
        /*0014*/ 	.word	0xfffffffd
	.align		4
        /*0018*/ 	.word	0x00000000
	.align		4
        /*001c*/ 	.word	0xfffffffc


//--------------------- .text.gluon_wgmma         --------------------------
	.section	.text.gluon_wgmma,"ax",@progbits
	.align	128
        .global         gluon_wgmma
        .type           gluon_wgmma,@function
        .size           gluon_wgmma,(.L_x_52 - gluon_wgmma)
        .other          gluon_wgmma,@"STO_CUDA_ENTRY STV_DEFAULT"
gluon_wgmma:
.text.gluon_wgmma:
[----:B------:R-:W1:Y:S01]  /*0000*/  LDC R1, c[0x0][0x28] ;  /* 0x00000a00ff017b82 */ /* 0x000e620000000800 */
[----:B------:R-:W2:Y:S07]  /*0010*/  S2R R20, SR_TID.X ;  /* 0x0000000000147919 */ /* 0x000eae0000002100 */
[----:B------:R-:W3:Y:S01]  /*0020*/  S2UR UR4, SR_CgaCtaId ;  /* 0x00000000000479c3 */ /* 0x000ee20000008800 */
[----:B------:R-:W-:Y:S01]  /*0030*/  UMOV UR20, 0x400 ;  /* 0x0000040000147882 */ /* 0x000fe20000000000 */
[----:B------:R-:W-:Y:S01]  /*0040*/  ULDC UR6, c[0x0][0xc] ;  /* 0x0000030000067ab9 */ /* 0x000fe20000000800 */
[----:B------:R-:W-:Y:S01]  /*0050*/  ULDC.64 UR26, c[0x0][0x250] ;  /* 0x00009400001a7ab9 */ /* 0x000fe20000000a00 */
[----:B------:R-:W-:Y:S01]  /*0060*/  BSSY B0, `(.L_x_0) ;  /* 0x000001f000007945 */ /* 0x000fe20003800000 */
[----:B-1----:R-:W-:-:S03]  /*0070*/  VIADD R1, R1, 0xfffffe00 ;  /* 0xfffffe0001017836 */ /* 0x002fc60000000000 */
[----:B------:R-:W1:Y:S08]  /*0080*/  LDC R6, c[0x0][0x228] ;  /* 0x00008a00ff067b82 */ /* 0x000e700000000800 */
[----:B------:R-:W4:Y:S08]  /*0090*/  LDC R13, c[0x0][0x230] ;  /* 0x00008c00ff0d7b82 */ /* 0x000f300000000800 */
[----:B------:R-:W-:Y:S01]  /*00a0*/  S2UR UR29, SR_CTAID.Y ;  /* 0x00000000001d79c3 */ /* 0x000fe20000002600 */
[----:B---3--:R-:W-:-:S03]  /*00b0*/  ULEA UR20, UR4, UR20, 0x18 ;  /* 0x0000001404147291 */ /* 0x008fc6000f8ec03f */
[----:B------:R-:W-:Y:S01]  /*00c0*/  ULDC UR4, c[0x0][0x10] ;  /* 0x0000040000047ab9 */ /* 0x000fe20000000800 */
[----:B--2---:R-:W-:-:S03]  /*00d0*/  LOP3.LUT R3, R20, 0x7f, RZ, 0xc0, !PT ;  /* 0x0000007f14037812 */ /* 0x004fc600078ec0ff */
[----:B------:R-:W2:Y:S01]  /*00e0*/  S2UR UR5, SR_CTAID.Z ;  /* 0x00000000000579c3 */ /* 0x000ea20000002700 */
[----:B-1----:R-:W-:Y:S01]  /*00f0*/  VIADD R6, R6, 0xffffffff ;  /* 0xffffffff06067836 */ /* 0x002fe20000000000 */
[C---:B------:R-:W-:Y:S02]  /*0100*/  ISETP.GE.U32.AND P0, PT, R3.reuse, 0x20, PT ;  /* 0x000000200300780c */ /* 0x040fe40003f06070 */
[C---:B------:R-:W-:Y:S02]  /*0110*/  ISETP.NE.U32.AND P2, PT, R3.reuse, RZ, PT ;  /* 0x000000ff0300720c */ /* 0x040fe40003f45070 */
[----:B------:R-:W-:Y:S02]  /*0120*/  LEA R12, R3, UR20, 0x2 ;  /* 0x00000014030c7c11 */ /* 0x000fe4000f8e10ff */
[----:B------:R-:W1:Y:S01]  /*0130*/  S2UR UR30, SR_CTAID.X ;  /* 0x00000000001e79c3 */ /* 0x000e620000002500 */
[----:B----4-:R-:W-:-:S06]  /*0140*/  VIADD R8, R13, 0xffffffff ;  /* 0xffffffff0d087836 */ /* 0x010fcc0000000000 */
[----:B------:R3:W-:Y:S01]  /*0150*/  @!P0 STS [R12], RZ ;  /* 0x000000ff0c008388 */ /* 0x0007e20000000800 */
[----:B------:R-:W-:-:S03]  /*0160*/  NOP ;  /* 0x0000000000007918 */ /* 0x000fc60000000000 */
[----:B------:R3:W-:Y:S01]  /*0170*/  @!P2 STS [UR20+0x24], R6 ;  /* 0x00002406ff00a988 */ /* 0x0007e20008000814 */
[----:B--2---:R-:W-:-:S03]  /*0180*/  UIMAD UR4, UR5, UR4, UR29 ;  /* 0x00000004050472a4 */ /* 0x004fc6000f8e021d */
[----:B------:R3:W-:Y:S01]  /*0190*/  @!P2 STS [UR20+0x20], R8 ;  /* 0x00002008ff00a988 */ /* 0x0007e20008000814 */
[----:B-1----:R-:W-:-:S04]  /*01a0*/  UIMAD UR4, UR4, UR6, UR30 ;  /* 0x00000006040472a4 */ /* 0x002fc8000f8e021e */
[----:B------:R-:W-:-:S04]  /*01b0*/  UIMAD UR4, UR4, 0x180, URZ ;  /* 0x00000180040478a4 */ /* 0x000fc8000f8e023f */
[----:B------:R-:W-:-:S04]  /*01c0*/  UIADD3 UR22, UP0, UR4, UR26, URZ ;  /* 0x0000001a04167290 */ /* 0x000fc8000ff1e03f */
[----:B------:R-:W-:Y:S01]  /*01d0*/  ULEA.HI.X.SX32 UR23, UR4, UR27, 0x1, UP0 ;  /* 0x0000001b04177291 */ /* 0x000fe200080f0e3f */
[----:B---3--:R-:W-:Y:S11]  /*01e0*/  @P2 BRA `(.L_x_1) ;  /* 0x0000000000182947 */ /* 0x008ff60003800000 */
[----:B------:R-:W1:Y:S01]  /*01f0*/  LDS R0, [UR20+0x8] ;  /* 0x00000814ff007984 */ /* 0x000e620008000800 */
[----:B------:R-:W2:Y:S01]  /*0200*/  LDC.64 R10, c[0x0][0x210] ;  /* 0x00008400ff0a7b82 */ /* 0x000ea20000000a00 */
[----:B------:R-:W-:Y:S02]  /*0210*/  IMAD.MOV.U32 R5, RZ, RZ, 0x70 ;  /* 0x00000070ff057424 */ /* 0x000fe400078e00ff */
[----:B--2---:R2:W-:Y:S03]  /*0220*/  STS.64 [UR20], R10 ;  /* 0x0000000aff007988 */ /* 0x0045e60008000a14 */
[----:B-1----:R-:W-:-:S05]  /*0230*/  LOP3.LUT R0, R0, 0x10, R5, 0xd8, !PT ;  /* 0x0000001000007812 */ /* 0x002fca00078ed805 */
[----:B------:R2:W-:Y:S02]  /*0240*/  STS [UR20+0x8], R0 ;  /* 0x00000800ff007988 */ /* 0x0005e40008000814 */
.L_x_1:
[----:B------:R-:W-:Y:S05]  /*0250*/  BSYNC B0 ;  /* 0x0000000000007941 */ /* 0x000fea0003800000 */
.L_x_0:
[----:B------:R-:W-:Y:S04]  /*0260*/  BSSY B0, `(.L_x_2) ;  /* 0x000000a000007945 */ /* 0x000fe80003800000 */
[----:B------:R-:W-:Y:S05]  /*0270*/  @P2 BRA `(.L_x_3) ;  /* 0x0000000000202947 */ /* 0x000fea0003800000 */
[----:B--2---:R-:W1:Y:S01]  /*0280*/  LDS R0, [UR20+0x34] ;  /* 0x00003414ff007984 */ /* 0x004e620008000800 */
[----:B------:R-:W-:Y:S02]  /*0290*/  IMAD.MOV.U32 R5, RZ, RZ, 0x1f000000 ;  /* 0x1f000000ff057424 */ /* 0x000fe400078e00ff */
[----:B------:R-:W-:Y:S01]  /*02a0*/  @!P2 IMAD.MOV.U32 R2, RZ, RZ, 0xff ;  /* 0x000000ffff02a424 */ /* 0x000fe200078e00ff */
[----:B------:R-:W2:Y:S02]  /*02b0*/  @!P2 LDS R7, [UR20+0x38] ;  /* 0x00003814ff07a984 */ /* 0x000ea40008000800 */
[----:B-1----:R-:W-:Y:S02]  /*02c0*/  LOP3.LUT R0, R0, 0xff000000, R5, 0xb8, !PT ;  /* 0xff00000000007812 */ /* 0x002fe400078eb805 */
[----:B--2---:R-:W-:-:S03]  /*02d0*/  @!P2 LOP3.LUT R2, R7, 0xff, R2, 0xb8, !PT ;  /* 0x000000ff0702a812 */ /* 0x004fc600078eb802 */
[----:B------:R1:W-:Y:S04]  /*02e0*/  STS [UR20+0x34], R0 ;  /* 0x00003400ff007988 */ /* 0x0003e80008000814 */
[----:B------:R1:W-:Y:S02]  /*02f0*/  @!P2 STS [UR20+0x38], R2 ;  /* 0x00003802ff00a988 */ /* 0x0003e40008000814 */
.L_x_3:
[----:B------:R-:W-:Y:S05]  /*0300*/  BSYNC B0 ;  /* 0x0000000000007941 */ /* 0x000fea0003800000 */
.L_x_2:
[----:B------:R-:W-:Y:S04]  /*0310*/  BSSY B0, `(.L_x_4) ;  /* 0x000000e000007945 */ /* 0x000fe80003800000 */
[----:B------:R-:W-:Y:S05]  /*0320*/  @P2 BRA `(.L_x_5) ;  /* 0x0000000000302947 */ /* 0x000fea0003800000 */
[----:B-1----:R-:W1:Y:S01]  /*0330*/  LDS R2, [UR20+0x34] ;  /* 0x00003414ff027984 */ /* 0x002e620008000800 */
[----:B------:R-:W3:Y:S03]  /*0340*/  LDC.64 R4, c[0x0][0x238] ;  /* 0x00008e00ff047b82 */ /* 0x000ee60000000a00 */
[----:B--2---:R-:W2:Y:S01]  /*0350*/  LDS R0, [UR20+0x1c] ;  /* 0x00001c14ff007984 */ /* 0x004ea20008000800 */
[C---:B---3--:R-:W-:Y:S01]  /*0360*/  SHF.L.U64.HI R5, R4.reuse, 0x1, R5 ;  /* 0x0000000104057819 */ /* 0x048fe20000010205 */
[----:B------:R-:W-:-:S03]  /*0370*/  IMAD.SHL.U32 R4, R4, 0x2, RZ ;  /* 0x0000000204047824 */ /* 0x000fc600078e00ff */
[--C-:B------:R-:W-:Y:S02]  /*0380*/  SHF.R.U32.HI R7, RZ, 0x4, R5.reuse ;  /* 0x00000004ff077819 */ /* 0x100fe40000011605 */
[----:B------:R-:W-:-:S05]  /*0390*/  SHF.R.U64 R4, R4, 0x4, R5 ;  /* 0x0000000404047819 */ /* 0x000fca0000001205 */
[----:B------:R3:W-:Y:S01]  /*03a0*/  STS [UR20+0xc], R4 ;  /* 0x00000c04ff007988 */ /* 0x0007e20008000814 */
[----:B-1----:R-:W-:Y:S02]  /*03b0*/  LOP3.LUT R2, R2, 0x7, RZ, 0xb8, !PT ;  /* 0x0000000702027812 */ /* 0x002fe400078eb8ff */
[----:B--2---:R-:W-:-:S03]  /*03c0*/  LOP3.LUT R0, R0, 0xf, R7, 0xb8, !PT ;  /* 0x0000000f00007812 */ /* 0x004fc600078eb807 */
[----:B------:R3:W-:Y:S04]  /*03d0*/  STS [UR20+0x34], R2 ;  /* 0x00003402ff007988 */ /* 0x0007e80008000814 */
[----:B------:R3:W-:Y:S02]  /*03e0*/  STS [UR20+0x1c], R0 ;  /* 0x00001c00ff007988 */ /* 0x0007e40008000814 */
.L_x_5:
[----:B------:R-:W-:Y:S05]  /*03f0*/  BSYNC B0 ;  /* 0x0000000000007941 */ /* 0x000fea0003800000 */
.L_x_4:
[----:B------:R-:W-:Y:S04]  /*0400*/  BSSY B1, `(.L_x_6) ;  /* 0x000001b000017945 */ /* 0x000fe80003800000 */
[----:B------:R-:W-:Y:S01]  /*0410*/  BSSY B0, `(.L_x_7) ;  /* 0x0000016000007945 */ /* 0x000fe20003800000 */
[----:B-123--:R-:W-:-:S03]  /*0420*/  IMAD.MOV.U32 R0, RZ, RZ, RZ ;  /* 0x000000ffff007224 */ /* 0x00efc600078e00ff */
[----:B------:R-:W-:Y:S05]  /*0430*/  @P2 BRA `(.L_x_8) ;  /* 0x0000000000202947 */ /* 0x000fea0003800000 */
[----:B------:R-:W1:Y:S02]  /*0440*/  LDS R2, [UR20+0x34] ;  /* 0x00003414ff027984 */ /* 0x000e640008000800 */
[----:B-1----:R-:W-:-:S05]  /*0450*/  LOP3.LUT R2, R2, 0x38, RZ, 0xb8, !PT ;  /* 0x0000003802027812 */ /* 0x002fca00078eb8ff */
[----:B------:R1:W-:Y:S01]  /*0460*/  STS [UR20+0x34], R2 ;  /* 0x00003402ff007988 */ /* 0x0003e20008000814 */
[----:B------:R-:W-:Y:S05]  /*0470*/  @P2 BRA `(.L_x_9) ;  /* 0x0000000000202947 */ /* 0x000fea0003800000 */
[----:B-1----:R-:W1:Y:S01]  /*0480*/  LDS R2, [UR20+0x8] ;  /* 0x00000814ff027984 */ /* 0x002e620008000800 */
[----:B------:R-:W-:-:S05]  /*0490*/  IMAD.MOV.U32 R5, RZ, RZ, 0x780 ;  /* 0x00000780ff057424 */ /* 0x000fca00078e00ff */
[----:B-1----:R-:W-:-:S05]  /*04a0*/  LOP3.LUT R2, R2, 0x300, R5, 0xd8, !PT ;  /* 0x0000030002027812 */ /* 0x002fca00078ed805 */
[----:B------:R1:W-:Y:S02]  /*04b0*/  STS [UR20+0x8], R2 ;  /* 0x00000802ff007988 */ /* 0x0003e40008000814 */
.L_x_8:
[----:B------:R-:W-:Y:S05]  /*04c0*/  @P2 BRA `(.L_x_10) ;  /* 0x0000000000282947 */ /* 0x000fea0003800000 */
[----:B-1----:R-:W1:Y:S02]  /*04d0*/  LDS R2, [UR20+0x8] ;  /* 0x00000814ff027984 */ /* 0x002e640008000800 */
[----:B-1----:R-:W-:-:S05]  /*04e0*/  LOP3.LUT R2, R2, 0x1800, RZ, 0xb8, !PT ;  /* 0x0000180002027812 */ /* 0x002fca00078eb8ff */
[----:B------:R2:W-:Y:S02]  /*04f0*/  STS [UR20+0x8], R2 ;  /* 0x00000802ff007988 */ /* 0x0005e40008000814 */
.L_x_9:
[----:B------:R-:W-:Y:S05]  /*0500*/  @P2 BREAK B0 ;  /* 0x0000000000002942 */ /* 0x000fea0003800000 */
[----:B------:R-:W-:Y:S05]  /*0510*/  @P2 BRA `(.L_x_11) ;  /* 0x0000000000242947 */ /* 0x000fea0003800000 */
[----:B------:R-:W3:Y:S01]  /*0520*/  LDS R5, [UR20+0x8] ;  /* 0x00000814ff057984 */ /* 0x000ee20008000800 */
[----:B-12---:R-:W-:-:S05]  /*0530*/  IMAD.MOV.U32 R2, RZ, RZ, 0x6000 ;  /* 0x00006000ff027424 */ /* 0x006fca00078e00ff */
[----:B---3--:R-:W-:-:S04]  /*0540*/  LOP3.LUT R2, R5, 0x4000, R2, 0xd8, !PT ;  /* 0x0000400005027812 */ /* 0x008fc800078ed802 */
[----:B------:R-:W-:-:S05]  /*0550*/  LOP3.LUT R2, R2, 0x400000, RZ, 0xb8, !PT ;  /* 0x0040000002027812 */ /* 0x000fca00078eb8ff */
[----:B------:R2:W-:Y:S02]  /*0560*/  STS [UR20+0x8], R2 ;  /* 0x00000802ff007988 */ /* 0x0005e40008000814 */
.L_x_10:
[----:B------:R-:W-:Y:S05]  /*0570*/  BSYNC B0 ;  /* 0x0000000000007941 */ /* 0x000fea0003800000 */
.L_x_7:
[----:B-12---:R-:W1:Y:S02]  /*0580*/  @!P2 LDS R2, [UR20+0x8] ;  /* 0x00000814ff02a984 */ /* 0x006e640008000800 */
[----:B-1----:R-:W-:-:S05]  /*0590*/  @!P2 LOP3.LUT R2, R2, 0x8000, RZ, 0xb8, !PT ;  /* 0x000080000202a812 */ /* 0x002fca00078eb8ff */
[----:B------:R3:W-:Y:S02]  /*05a0*/  @!P2 STS [UR20+0x8], R2 ;  /* 0x00000802ff00a988 */ /* 0x0007e40008000814 */
.L_x_11:
[----:B------:R-:W-:Y:S05]  /*05b0*/  BSYNC B1 ;  /* 0x0000000000017941 */ /* 0x000fea0003800000 */
.L_x_6:
[----:B------:R-:W-:Y:S05]  /*05c0*/  WARPSYNC.ALL ;  /* 0x0000000000007948 */ /* 0x000fea0003800000 */
[----:B------:R-:W4:Y:S02]  /*05d0*/  LDC R7, c[0x0][0x22c] ;  /* 0x00008b00ff077b82 */ /* 0x000f240000000800 */
[----:B----4-:R-:W-:Y:S01]  /*05e0*/  VIADD R7, R7, 0xffffffff ;  /* 0xffffffff07077836 */ /* 0x010fe20000000000 */
[----:B------:R-:W-:Y:S06]  /*05f0*/  @P0 BRA `(.L_x_12) ;  /* 0x0000000000280947 */ /* 0x000fec0003800000 */
[----:B-123--:R-:W1:Y:S01]  /*0600*/  S2R R2, SR_LANEID ;  /* 0x0000000000027919 */ /* 0x00ee620000000000 */
[----:B------:R-:W-:Y:S05]  /*0610*/  WARPSYNC.ALL ;  /* 0x0000000000007948 */ /* 0x000fea0003800000 */
[----:B-1----:R-:W-:-:S05]  /*0620*/  IMAD.SHL.U32 R2, R2, 0x4, RZ ;  /* 0x0000000402027824 */ /* 0x002fca00078e00ff */
[----:B------:R-:W1:Y:S01]  /*0630*/  LDS R9, [R2+UR20] ;  /* 0x0000001402097984 */ /* 0x000e620008000800 */
[----:B------:R-:W-:-:S05]  /*0640*/  IADD3 R4, P1, R2, UR22, RZ ;  /* 0x0000001602047c10 */ /* 0x000fca000ff3e0ff */
[----:B------:R-:W-:-:S05]  /*0650*/  IMAD.X R5, RZ, RZ, UR23, P1 ;  /* 0x00000017ff057e24 */ /* 0x000fca00088e06ff */
[----:B-1----:R4:W5:Y:S01]  /*0660*/  ATOMG.E.EXCH.STRONG.GPU PT, RZ, [R4], R9 ;  /* 0x0000000904ff73a8 */ /* 0x00296200041ee100 */
[----:B------:R-:W-:-:S04]  /*0670*/  DEPBAR {5,4,3,2,1,0} ;  /* 0x0000003f0000791a */ /* 0x000fc80000000000 */
[----:B------:R4:W-:Y:S01]  /*0680*/  UTMACCTL.IV [UR22] ;  /* 0x00000000160079b9 */ /* 0x0009e20008000000 */
[----:B------:R-:W-:Y:S01]  /*0690*/  NOP ;  /* 0x0000000000007918 */ /* 0x000fe20000000000 */
.L_x_12:
[----:B------:R-:W-:Y:S05]  /*06a0*/  @P0 BRA `(.L_x_13) ;  /* 0x00000000000c0947 */ /* 0x000fea0003800000 */
[----:B------:R0:W-:Y:S01]  /*06b0*/  UTMACMDFLUSH ;  /* 0x00000000000079b7 */ /* 0x0001e20000000000 */
[----:B------:R-:W-:Y:S05]  /*06c0*/  @P0 BRA `(.L_x_13) ;  /* 0x0000000000040947 */ /* 0x000fea0003800000 */
[----:B------:R-:W-:-:S04]  /*06d0*/  DEPBAR.LE SB0, 0x0 ;  /* 0x000080000000791a */ /* 0x000fc80000000000 */
.L_x_13:
[----:B------:R-:W-:Y:S05]  /*06e0*/  WARPSYNC.ALL ;  /* 0x0000000000007948 */ /* 0x000fea0003800000 */
[----:B-----5:R-:W-:Y:S06]  /*06f0*/  BAR.SYNC.DEFER_BLOCKING 0x0 ;  /* 0x0000000000007b1d */ /* 0x020fec0000010000 */
[----:B------:R-:W-:Y:S02]  /*0700*/  BSSY B1, `(.L_x_14) ;  /* 0x000000b000017945 */ /* 0x000fe40003800000 */
[----:B------:R-:W-:Y:S06]  /*0710*/  BAR.SYNC.DEFER_BLOCKING 0x0 ;  /* 0x0000000000007b1d */ /* 0x000fec0000010000 */
[----:B------:R1:W-:Y:S01]  /*0720*/  @!P0 STS [R12], RZ ;  /* 0x000000ff0c008388 */ /* 0x0003e20000000800 */
[----:B------:R-:W-:Y:S01]  /*0730*/  NOP ;  /* 0x0000000000007918 */ /* 0x000fe20000000000 */
[----:B------:R-:W-:Y:S05]  /*0740*/  @P2 BRA `(.L_x_15) ;  /* 0x0000000000182947 */ /* 0x000fea0003800000 */
[----:B-123--:R-:W1:Y:S01]  /*0750*/  LDS R2, [UR20+0x8] ;  /* 0x00000814ff027984 */ /* 0x00ee620008000800 */
[----:B------:R-:W2:Y:S01]  /*0760*/  LDC.64 R10, c[0x0][0x218] ;  /* 0x00008600ff0a7b82 */ /* 0x000ea20000000a00 */
[----:B----4-:R-:W-:Y:S02]  /*0770*/  IMAD.MOV.U32 R5, RZ, RZ, 0x70 ;  /* 0x00000070ff057424 */ /* 0x010fe400078e00ff */
[----:B--2---:R2:W-:Y:S03]  /*0780*/  STS.64 [UR20], R10 ;  /* 0x0000000aff007988 */ /* 0x0045e60008000a14 */
[----:B-1----:R-:W-:-:S05]  /*0790*/  LOP3.LUT R2, R2, 0x10, R5, 0xd8, !PT ;  /* 0x0000001002027812 */ /* 0x002fca00078ed805 */
[----:B------:R2:W-:Y:S02]  /*07a0*/  STS [UR20+0x8], R2 ;  /* 0x00000802ff007988 */ /* 0x0005e40008000814 */
.L_x_15:
[----:B----4-:R-:W-:Y:S05]  /*07b0*/  BSYNC B1 ;  /* 0x0000000000017941 */ /* 0x010fea0003800000 */
.L_x_14:
[----:B------:R-:W-:Y:S04]  /*07c0*/  BSSY B1, `(.L_x_16) ;  /* 0x000000a000017945 */ /* 0x000fe80003800000 */
[----:B------:R-:W-:Y:S05]  /*07d0*/  @P2 BRA `(.L_x_17) ;  /* 0x0000000000202947 */ /* 0x000fea0003800000 */
[----:B-123--:R-:W1:Y:S01]  /*07e0*/  LDS R2, [UR20+0x34] ;  /* 0x00003414ff027984 */ /* 0x00ee620008000800 */
[----:B------:R-:W-:Y:S02]  /*07f0*/  IMAD.MOV.U32 R5, RZ, RZ, 0x3f000000 ;  /* 0x3f000000ff057424 */ /* 0x000fe400078e00ff */
[----:B------:R-:W-:Y:S01]  /*0800*/  @!P2 IMAD.MOV.U32 R4, RZ, RZ, 0x1f ;  /* 0x0000001fff04a424 */ /* 0x000fe200078e00ff */
[----:B------:R-:W2:Y:S02]  /*0810*/  @!P2 LDS R9, [UR20+0x38] ;  /* 0x00003814ff09a984 */ /* 0x000ea40008000800 */
[----:B-1----:R-:W-:Y:S02]  /*0820*/  LOP3.LUT R2, R2, 0xff000000, R5, 0xb8, !PT ;  /* 0xff00000002027812 */ /* 0x002fe400078eb805 */
[----:B--2---:R-:W-:-:S03]  /*0830*/  @!P2 LOP3.LUT R4, R9, 0xff, R4, 0xb8, !PT ;  /* 0x000000ff0904a812 */ /* 0x004fc600078eb804 */
[----:B------:R4:W-:Y:S04]  /*0840*/  STS [UR20+0x34], R2 ;  /* 0x00003402ff007988 */ /* 0x0009e80008000814 */
[----:B------:R4:W-:Y:S02]  /*0850*/  @!P2 STS [UR20+0x38], R4 ;  /* 0x00003804ff00a988 */ /* 0x0009e40008000814 */
.L_x_17:
[----:B------:R-:W-:Y:S05]  /*0860*/  BSYNC B1 ;  /* 0x0000000000017941 */ /* 0x000fea0003800000 */
.L_x_16:
[----:B------:R-:W-:Y:S04]  /*0870*/  BSSY B1, `(.L_x_18) ;  /* 0x0000004000017945 */ /* 0x000fe80003800000 */
[----:B------:R-:W-:Y:S05]  /*0880*/  @P2 BRA `(.L_x_19) ;  /* 0x0000000000082947 */ /* 0x000fea0003800000 */
[----:B------:R1:W-:Y:S04]  /*0890*/  STS [UR20+0x24], R8 ;  /* 0x00002408ff007988 */ /* 0x0003e80008000814 */
[----:B------:R1:W-:Y:S02]  /*08a0*/  STS [UR20+0x20], R7 ;  /* 0x00002007ff007988 */ /* 0x0003e40008000814 */
.L_x_19:
[----:B------:R-:W-:Y:S05]  /*08b0*/  BSYNC B1 ;  /* 0x0000000000017941 */ /* 0x000fea0003800000 */
.L_x_18:
[----:B------:R-:W-:Y:S04]  /*08c0*/  BSSY B1, `(.L_x_20) ;  /* 0x000000e000017945 */ /* 0x000fe80003800000 */
[----:B------:R-:W-:Y:S05]  /*08d0*/  @P2 BRA `(.L_x_21) ;  /* 0x0000000000302947 */ /* 0x000fea0003800000 */
[----:B----4-:R-:W4:Y:S01]  /*08e0*/  LDS R4, [UR20+0x34] ;  /* 0x00003414ff047984 */ /* 0x010f220008000800 */
[----:B--2---:R-:W2:Y:S03]  /*08f0*/  LDC.64 R10, c[0x0][0x240] ;  /* 0x00009000ff0a7b82 */ /* 0x004ea60000000a00 */
[----:B-1-3--:R-:W1:Y:S01]  /*0900*/  LDS R2, [UR20+0x1c] ;  /* 0x00001c14ff027984 */ /* 0x00ae620008000800 */
[C---:B--2---:R-:W-:Y:S01]  /*0910*/  SHF.L.U64.HI R8, R10.reuse, 0x1, R11 ;  /* 0x000000010a087819 */ /* 0x044fe2000001020b */
[----:B------:R-:W-:-:S03]  /*0920*/  IMAD.SHL.U32 R5, R10, 0x2, RZ ;  /* 0x000000020a057824 */ /* 0x000fc600078e00ff */
[--C-:B------:R-:W-:Y:S02]  /*0930*/  SHF.R.U32.HI R9, RZ, 0x4, R8.reuse ;  /* 0x00000004ff097819 */ /* 0x100fe40000011608 */
[----:B------:R-:W-:-:S05]  /*0940*/  SHF.R.U64 R5, R5, 0x4, R8 ;  /* 0x0000000405057819 */ /* 0x000fca0000001208 */
[----:B------:R2:W-:Y:S01]  /*0950*/  STS [UR20+0xc], R5 ;  /* 0x00000c05ff007988 */ /* 0x0005e20008000814 */
[----:B----4-:R-:W-:Y:S02]  /*0960*/  LOP3.LUT R4, R4, 0x7, RZ, 0xb8, !PT ;  /* 0x0000000704047812 */ /* 0x010fe400078eb8ff */
[----:B-1----:R-:W-:-:S03]  /*0970*/  LOP3.LUT R2, R2, 0xf, R9, 0xb8, !PT ;  /* 0x0000000f02027812 */ /* 0x002fc600078eb809 */
[----:B------:R2:W-:Y:S04]  /*0980*/  STS [UR20+0x34], R4 ;  /* 0x00003404ff007988 */ /* 0x0005e80008000814 */
[----:B------:R2:W-:Y:S02]  /*0990*/  STS [UR20+0x1c], R2 ;  /* 0x00001c02ff007988 */ /* 0x0005e40008000814 */
.L_x_21:
[----:B------:R-:W-:Y:S05]  /*09a0*/  BSYNC B1 ;  /* 0x0000000000017941 */ /* 0x000fea0003800000 */
.L_x_20:
[----:B------:R-:W-:Y:S04]  /*09b0*/  BSSY B2, `(.L_x_22) ;  /* 0x000001a000027945 */ /* 0x000fe80003800000 */
[----:B------:R-:W-:Y:S04]  /*09c0*/  BSSY B1, `(.L_x_23) ;  /* 0x0000015000017945 */ /* 0x000fe80003800000 */
[----:B------:R-:W-:Y:S05]  /*09d0*/  @P2 BRA `(.L_x_24) ;  /* 0x0000000000202947 */ /* 0x000fea0003800000 */
[----:B-1234-:R-:W1:Y:S02]  /*09e0*/  LDS R2, [UR20+0x34] ;  /* 0x00003414ff027984 */ /* 0x01ee640008000800 */
[----:B-1----:R-:W-:-:S05]  /*09f0*/  LOP3.LUT R2, R2, 0x38, RZ, 0xb8, !PT ;  /* 0x0000003802027812 */ /* 0x002fca00078eb8ff */
[----:B------:R1:W-:Y:S01]  /*0a00*/  STS [UR20+0x34], R2 ;  /* 0x00003402ff007988 */ /* 0x0003e20008000814 */
[----:B------:R-:W-:Y:S05]  /*0a10*/  @P2 BRA `(.L_x_25) ;  /* 0x0000000000202947 */ /* 0x000fea0003800000 */
[----:B-1----:R-:W1:Y:S01]  /*0a20*/  LDS R2, [UR20+0x8] ;  /* 0x00000814ff027984 */ /* 0x002e620008000800 */
[----:B------:R-:W-:-:S05]  /*0a30*/  IMAD.MOV.U32 R5, RZ, RZ, 0x780 ;  /* 0x00000780ff057424 */ /* 0x000fca00078e00ff */
[----:B-1----:R-:W-:-:S05]  /*0a40*/  LOP3.LUT R2, R2, 0x300, R5, 0xd8, !PT ;  /* 0x0000030002027812 */ /* 0x002fca00078ed805 */
[----:B------:R1:W-:Y:S02]  /*0a50*/  STS [UR20+0x8], R2 ;  /* 0x00000802ff007988 */ /* 0x0003e40008000814 */
.L_x_24:
[----:B------:R-:W-:Y:S05]  /*0a60*/  @P2 BRA `(.L_x_26) ;  /* 0x0000000000282947 */ /* 0x000fea0003800000 */
[----:B-1234-:R-:W1:Y:S02]  /*0a70*/  LDS R2, [UR20+0x8] ;  /* 0x00000814ff027984 */ /* 0x01ee640008000800 */
[----:B-1----:R-:W-:-:S05]  /*0a80*/  LOP3.LUT R2, R2, 0x1800, RZ, 0xb8, !PT ;  /* 0x0000180002027812 */ /* 0x002fca00078eb8ff */
[----:B------:R2:W-:Y:S02]  /*0a90*/  STS [UR20+0x8], R2 ;  /* 0x00000802ff007988 */ /* 0x0005e40008000814 */
.L_x_25:
[----:B------:R-:W-:Y:S05]  /*0aa0*/  @P2 BREAK B1 ;  /* 0x0000000000012942 */ /* 0x000fea0003800000 */
[----:B------:R-:W-:Y:S05]  /*0ab0*/  @P2 BRA `(.L_x_27) ;  /* 0x0000000000242947 */ /* 0x000fea0003800000 */
[----:B-12---:R-:W1:Y:S01]  /*0ac0*/  LDS R2, [UR20+0x8] ;  /* 0x00000814ff027984 */ /* 0x006e620008000800 */
[----:B------:R-:W-:-:S05]  /*0ad0*/  IMAD.MOV.U32 R5, RZ, RZ, 0x6000 ;  /* 0x00006000ff057424 */ /* 0x000fca00078e00ff */
[----:B-1----:R-:W-:-:S04]  /*0ae0*/  LOP3.LUT R2, R2, 0x6000, R5, 0xd8, !PT ;  /* 0x0000600002027812 */ /* 0x002fc800078ed805 */
[----:B------:R-:W-:-:S05]  /*0af0*/  LOP3.LUT R2, R2, 0x400000, RZ, 0xb8, !PT ;  /* 0x0040000002027812 */ /* 0x000fca00078eb8ff */
[----:B------:R1:W-:Y:S02]  /*0b00*/  STS [UR20+0x8], R2 ;  /* 0x00000802ff007988 */ /* 0x0003e40008000814 */
.L_x_26:
[----:B------:R-:W-:Y:S05]  /*0b10*/  BSYNC B1 ;  /* 0x0000000000017941 */ /* 0x000fea0003800000 */
.L_x_23:
[----:B-1234-:R-:W1:Y:S02]  /*0b20*/  @!P2 LDS R2, [UR20+0x8] ;  /* 0x00000814ff02a984 */ /* 0x01ee640008000800 */
[----:B-1----:R-:W-:-:S05]  /*0b30*/  @!P2 LOP3.LUT R2, R2, 0x8000, RZ, 0xb8, !PT ;  /* 0x000080000202a812 */ /* 0x002fca00078eb8ff */
[----:B------:R3:W-:Y:S02]  /*0b40*/  @!P2 STS [UR20+0x8], R2 ;  /* 0x00000802ff00a988 */ /* 0x0007e40008000814 */
.L_x_27:
[----:B------:R-:W-:Y:S05]  /*0b50*/  BSYNC B2 ;  /* 0x0000000000027941 */ /* 0x000fea0003800000 */
.L_x_22:
[----:B------:R-:W-:Y:S05]  /*0b60*/  WARPSYNC.ALL ;  /* 0x0000000000007948 */ /* 0x000fea0003800000 */
[----:B------:R-:W-:-:S04]  /*0b70*/  UIADD3 UR25, UR4, 0x80, URZ ;  /* 0x0000008004197890 */ /* 0x000fc8000fffe03f */
[----:B------:R-:W-:-:S04]  /*0b80*/  UIADD3 UR24, UP0, UR25, UR26, URZ ;  /* 0x0000001a19187290 */ /* 0x000fc8000ff1e03f */
[----:B------:R-:W-:Y:S01]  /*0b90*/  ULEA.HI.X.SX32 UR25, UR25, UR27, 0x1, UP0 ;  /* 0x0000001b19197291 */ /* 0x000fe200080f0e3f */
[----:B------:R-:W-:Y:S11]  /*0ba0*/  @P0 BRA `(.L_x_28) ;  /* 0x0000000000280947 */ /* 0x000ff60003800000 */
        /* <DEDUP_REMOVED lines=10> */
.L_x_28:
[----:B------:R-:W-:Y:S05]  /*0c50*/  @P0 BRA `(.L_x_29) ;  /* 0x00000000000c0947 */ /* 0x000fea0003800000 */
[----:B------:R0:W-:Y:S01]  /*0c60*/  UTMACMDFLUSH ;  /* 0x00000000000079b7 */ /* 0x0001e20000000000 */
[----:B------:R-:W-:Y:S05]  /*0c70*/  @P0 BRA `(.L_x_29) ;  /* 0x0000000000040947 */ /* 0x000fea0003800000 */
[----:B------:R-:W-:-:S04]  /*0c80*/  DEPBAR.LE SB0, 0x0 ;  /* 0x000080000000791a */ /* 0x000fc80000000000 */
.L_x_29:
        /* <DEDUP_REMOVED lines=8> */
[----:B----4-:R-:W2:Y:S01]  /*0d10*/  LDC.64 R8, c[0x0][0x220] ;  /* 0x00008800ff087b82 */ /* 0x010ea20000000a00 */
[----:B------:R-:W-:Y:S02]  /*0d20*/  IMAD.MOV.U32 R5, RZ, RZ, 0x70 ;  /* 0x00000070ff057424 */ /* 0x000fe400078e00ff */
[----:B--2---:R2:W-:Y:S03]  /*0d30*/  STS.64 [UR20], R8 ;  /* 0x00000008ff007988 */ /* 0x0045e60008000a14 */
[----:B-1----:R-:W-:-:S05]  /*0d40*/  LOP3.LUT R2, R2, 0x10, R5, 0xd8, !PT ;  /* 0x0000001002027812 */ /* 0x002fca00078ed805 */
[----:B------:R2:W-:Y:S02]  /*0d50*/  STS [UR20+0x8], R2 ;  /* 0x00000802ff007988 */ /* 0x0005e40008000814 */
.L_x_31:
[----:B----4-:R-:W-:Y:S05]  /*0d60*/  BSYNC B2 ;  /* 0x0000000000027941 */ /* 0x010fea0003800000 */
.L_x_30:
[----:B------:R-:W-:Y:S04]  /*0d70*/  BSSY B3, `(.L_x_32) ;  /* 0x0000011000037945 */ /* 0x000fe80003800000 */
[----:B------:R-:W-:Y:S04]  /*0d80*/  BSSY B2, `(.L_x_33) ;  /* 0x000000e000027945 */ /* 0x000fe80003800000 */
[----:B------:R-:W-:Y:S05]  /*0d90*/  @P2 BRA `(.L_x_34) ;  /* 0x0000000000242947 */ /* 0x000fea0003800000 */
[----:B-123--:R-:W1:Y:S01]  /*0da0*/  LDS R2, [UR20+0x34] ;  /* 0x00003414ff027984 */ /* 0x00ee620008000800 */
[----:B------:R-:W-:-:S05]  /*0db0*/  IMAD.MOV.U32 R5, RZ, RZ, 0x3f000000 ;  /* 0x3f000000ff057424 */ /* 0x000fca00078e00ff */
[----:B-1----:R-:W-:-:S05]  /*0dc0*/  LOP3.LUT R2, R2, 0xff000000, R5, 0xb8, !PT ;  /* 0xff00000002027812 */ /* 0x002fca00078eb805 */
[----:B------:R1:W-:Y:S01]  /*0dd0*/  STS [UR20+0x34], R2 ;  /* 0x00003402ff007988 */ /* 0x0003e20008000814 */
[----:B------:R-:W-:Y:S05]  /*0de0*/  @P2 BRA `(.L_x_35) ;  /* 0x00000000001c2947 */ /* 0x000fea0003800000 */
[----:B-1----:R-:W1:Y:S01]  /*0df0*/  LDS R2, [UR20+0x38] ;  /* 0x00003814ff027984 */ /* 0x002e620008000800 */
[----:B------:R-:W-:-:S05]  /*0e00*/  IMAD.MOV.U32 R5, RZ, RZ, 0xff ;  /* 0x000000ffff057424 */ /* 0x000fca00078e00ff */
[----:B-1----:R-:W-:-:S05]  /*0e10*/  LOP3.LUT R2, R2, 0xff, R5, 0xb8, !PT ;  /* 0x000000ff02027812 */ /* 0x002fca00078eb805 */
[----:B------:R4:W-:Y:S02]  /*0e20*/  STS [UR20+0x38], R2 ;  /* 0x00003802ff007988 */ /* 0x0009e40008000814 */
.L_x_34:
[----:B------:R-:W-:Y:S05]  /*0e30*/  @P2 BREAK B2 ;  /* 0x0000000000022942 */ /* 0x000fea0003800000 */
[----:B------:R-:W-:Y:S05]  /*0e40*/  @P2 BRA `(.L_x_36) ;  /* 0x00000000000c2947 */ /* 0x000fea0003800000 */
[----:B------:R1:W-:Y:S02]  /*0e50*/  STS [UR20+0x20], R7 ;  /* 0x00002007ff007988 */ /* 0x0003e40008000814 */
.L_x_35:
[----:B------:R-:W-:Y:S05]  /*0e60*/  BSYNC B2 ;  /* 0x0000000000027941 */ /* 0x000fea0003800000 */
.L_x_33:
[----:B------:R1:W-:Y:S02]  /*0e70*/  @!P2 STS [UR20+0x24], R6 ;  /* 0x00002406ff00a988 */ /* 0x0003e40008000814 */
.L_x_36:
[----:B------:R-:W-:Y:S05]  /*0e80*/  BSYNC B3 ;  /* 0x0000000000037941 */ /* 0x000fea0003800000 */
.L_x_32:
[----:B------:R-:W-:Y:S05]  /*0e90*/  WARPSYNC.ALL ;  /* 0x0000000000007948 */ /* 0x000fea0003800000 */
[----:B------:R-:W-:Y:S04]  /*0ea0*/  BSSY B3, `(.L_x_37) ;  /* 0x000000e000037945 */ /* 0x000fe80003800000 */
[----:B------:R-:W-:Y:S05]  /*0eb0*/  @P2 BRA `(.L_x_38) ;  /* 0x0000000000302947 */ /* 0x000fea0003800000 */
[----:B------:R-:W5:Y:S01]  /*0ec0*/  LDS R4, [UR20+0x34] ;  /* 0x00003414ff047984 */ /* 0x000f620008000800 */
[----:B--2---:R-:W2:Y:S03]  /*0ed0*/  LDC.64 R8, c[0x0][0x248] ;  /* 0x00009200ff087b82 */ /* 0x004ea60000000a00 */
[----:B-1-34-:R-:W1:Y:S01]  /*0ee0*/  LDS R2, [UR20+0x1c] ;  /* 0x00001c14ff027984 */ /* 0x01ae620008000800 */
[C---:B--2---:R-:W-:Y:S01]  /*0ef0*/  SHF.L.U64.HI R6, R8.reuse, 0x1, R9 ;  /* 0x0000000108067819 */ /* 0x044fe20000010209 */
[----:B------:R-:W-:-:S03]  /*0f00*/  IMAD.SHL.U32 R5, R8, 0x2, RZ ;  /* 0x0000000208057824 */ /* 0x000fc600078e00ff */
[--C-:B------:R-:W-:Y:S02]  /*0f10*/  SHF.R.U32.HI R7, RZ, 0x4, R6.reuse ;  /* 0x00000004ff077819 */ /* 0x100fe40000011606 */
[----:B------:R-:W-:-:S05]  /*0f20*/  SHF.R.U64 R5, R5, 0x4, R6 ;  /* 0x0000000405057819 */ /* 0x000fca0000001206 */
[----:B------:R2:W-:Y:S01]  /*0f30*/  STS [UR20+0xc], R5 ;  /* 0x00000c05ff007988 */ /* 0x0005e20008000814 */
[----:B-----5:R-:W-:Y:S02]  /*0f40*/  LOP3.LUT R4, R4, 0x7, RZ, 0xb8, !PT ;  /* 0x0000000704047812 */ /* 0x020fe400078eb8ff */
[----:B-1----:R-:W-:-:S03]  /*0f50*/  LOP3.LUT R2, R2, 0xf, R7, 0xb8, !PT ;  /* 0x0000000f02027812 */ /* 0x002fc600078eb807 */
[----:B------:R2:W-:Y:S04]  /*0f60*/  STS [UR20+0x34], R4 ;  /* 0x00003404ff007988 */ /* 0x0005e80008000814 */
[----:B------:R2:W-:Y:S02]  /*0f70*/  STS [UR20+0x1c], R2 ;  /* 0x00001c02ff007988 */ /* 0x0005e40008000814 */
.L_x_38:
[----:B------:R-:W-:Y:S05]  /*0f80*/  BSYNC B3 ;  /* 0x0000000000037941 */ /* 0x000fea0003800000 */
.L_x_37:
        /* <DEDUP_REMOVED lines=11> */
.L_x_41:
[----:B------:R-:W-:Y:S05]  /*1040*/  @P2 BRA `(.L_x_43) ;  /* 0x0000000000282947 */ /* 0x000fea0003800000 */
[----:B-1234-:R-:W1:Y:S02]  /*1050*/  LDS R2, [UR20+0x8] ;  /* 0x00000814ff027984 */ /* 0x01ee640008000800 */
[----:B-1----:R-:W-:-:S05]  /*1060*/  LOP3.LUT R2, R2, 0x1800, RZ, 0xb8, !PT ;  /* 0x0000180002027812 */ /* 0x002fca00078eb8ff */
[----:B------:R2:W-:Y:S02]  /*1070*/  STS [UR20+0x8], R2 ;  /* 0x00000802ff007988 */ /* 0x0005e40008000814 */
.L_x_42:
[----:B------:R-:W-:Y:S05]  /*1080*/  @P2 BREAK B4 ;  /* 0x0000000000042942 */ /* 0x000fea0003800000 */
[----:B------:R-:W-:Y:S05]  /*1090*/  @P2 BRA `(.L_x_44) ;  /* 0x0000000000242947 */ /* 0x000fea0003800000 */
[----:B-12---:R-:W1:Y:S01]  /*10a0*/  LDS R2, [UR20+0x8] ;  /* 0x00000814ff027984 */ /* 0x006e620008000800 */
[----:B------:R-:W-:-:S05]  /*10b0*/  IMAD.MOV.U32 R5, RZ, RZ, 0x6000 ;  /* 0x00006000ff057424 */ /* 0x000fca00078e00ff */
[----:B-1----:R-:W-:-:S04]  /*10c0*/  LOP3.LUT R2, R2, 0x6000, R5, 0xd8, !PT ;  /* 0x0000600002027812 */ /* 0x002fc800078ed805 */
[----:B------:R-:W-:-:S05]  /*10d0*/  LOP3.LUT R2, R2, 0x400000, RZ, 0xb8, !PT ;  /* 0x0040000002027812 */ /* 0x000fca00078eb8ff */
[----:B------:R1:W-:Y:S02]  /*10e0*/  STS [UR20+0x8], R2 ;  /* 0x00000802ff007988 */ /* 0x0003e40008000814 */
.L_x_43:
[----:B------:R-:W-:Y:S05]  /*10f0*/  BSYNC B4 ;  /* 0x0000000000047941 */ /* 0x000fea0003800000 */
.L_x_40:
[----:B-1234-:R-:W1:Y:S02]  /*1100*/  @!P2 LDS R2, [UR20+0x8] ;  /* 0x00000814ff02a984 */ /* 0x01ee640008000800 */
[----:B-1----:R-:W-:-:S05]  /*1110*/  @!P2 LOP3.LUT R2, R2, 0x8000, RZ, 0xb8, !PT ;  /* 0x000080000202a812 */ /* 0x002fca00078eb8ff */
[----:B------:R3:W-:Y:S02]  /*1120*/  @!P2 STS [UR20+0x8], R2 ;  /* 0x00000802ff00a988 */ /* 0x0007e40008000814 */
.L_x_44:
[----:B------:R-:W-:Y:S05]  /*1130*/  BSYNC B3 ;  /* 0x0000000000037941 */ /* 0x000fea0003800000 */
.L_x_39:
[----:B------:R-:W-:Y:S05]  /*1140*/  WARPSYNC.ALL ;  /* 0x0000000000007948 */ /* 0x000fea0003800000 */
[----:B------:R4:W-:Y:S01]  /*1150*/  STL [R1], RZ ;  /* 0x000000ff01007387 */ /* 0x0009e20000100800 */
[----:B------:R-:W-:Y:S01]  /*1160*/  UIADD3 UR4, UR4, 0x100, URZ ;  /* 0x0000010004047890 */ /* 0x000fe2000fffe03f */
[----:B------:R-:W-:Y:S02]  /*1170*/  ISETP.GE.AND P1, PT, R13, 0x1, PT ;  /* 0x000000010d00780c */ /* 0x000fe40003f26270 */
[----:B------:R-:W-:Y:S01]  /*1180*/  SHF.R.U32.HI R6, RZ, 0x5, R20 ;  /* 0x00000005ff067819 */ /* 0x000fe20000011614 */
[----:B------:R-:W-:-:S04]  /*1190*/  UIADD3 UR26, UP0, UR4, UR26, URZ ;  /* 0x0000001a041a7290 */ /* 0x000fc8000ff1e03f */
[----:B------:R-:W-:Y:S01]  /*11a0*/  ULEA.HI.X.SX32 UR27, UR4, UR27, 0x1, UP0 ;  /* 0x0000001b041b7291 */ /* 0x000fe200080f0e3f */
[----:B----4-:R-:W-:Y:S11]  /*11b0*/  @P0 BRA `(.L_x_45) ;  /* 0x0000000000280947 */ /* 0x010ff60003800000 */
        /* <DEDUP_REMOVED lines=10> */
.L_x_45:
[----:B------:R-:W-:Y:S05]  /*1260*/  @P0 BRA `(.L_x_46) ;  /* 0x00000000000c0947 */ /* 0x000fea0003800000 */
[----:B------:R0:W-:Y:S01]  /*1270*/  UTMACMDFLUSH ;  /* 0x00000000000079b7 */ /* 0x0001e20000000000 */
[----:B------:R-:W-:Y:S05]  /*1280*/  @P0 BRA `(.L_x_46) ;  /* 0x0000000000040947 */ /* 0x000fea0003800000 */
[----:B------:R-:W-:-:S04]  /*1290*/  DEPBAR.LE SB0, 0x0 ;  /* 0x000080000000791a */ /* 0x000fc80000000000 */
.L_x_46:
[----:B------:R1:W-:Y:S01]  /*12a0*/  STL [R1+0x4], RZ ;  /* 0x000004ff01007387 */ /* 0x0003e20000100800 */
[----:B------:R-:W-:Y:S05]  /*12b0*/  WARPSYNC.ALL ;  /* 0x0000000000007948 */ /* 0x000fea0003800000 */
[----:B------:R1:W-:Y:S01]  /*12c0*/  STL [R1+0x8], RZ ;  /* 0x000008ff01007387 */ /* 0x0003e20000100800 */
[----:B-----5:R-:W-:Y:S01]  /*12d0*/  VOTEU.ALL UP0, P2 ;  /* 0x00000000003f7886 */ /* 0x020fe20001000000 */
[----:B------:R-:W-:Y:S01]  /*12e0*/  UMOV UR4, 0x1 ;  /* 0x0000000100047882 */ /* 0x000fe20000000000 */
[----:B------:R-:W-:Y:S01]  /*12f0*/  VOTEU.ALL UP1, P2 ;  /* 0x00000000003f7886 */ /* 0x000fe20001020000 */
[----:B------:R1:W-:Y:S01]  /*1300*/  STL [R1+0xc], RZ ;  /* 0x00000cff01007387 */ /* 0x0003e20000100800 */
[----:B------:R-:W-:Y:S01]  /*1310*/  VOTEU.ALL UP2, P2 ;  /* 0x00000000003f7886 */ /* 0x000fe20001040000 */
[----:B------:R-:W-:-:S04]  /*1320*/  @!UP0 UIADD3 UR6, -UR4, 0x100000, URZ ;  /* 0x0010000004068890 */ /* 0x000fc8000fffe13f */
[----:B------:R-:W-:Y:S02]  /*1330*/  @!UP0 USHF.L.U32 UR7, UR6, 0xb, URZ ;  /* 0x0000000b06078899 */ /* 0x000fe4000800063f */
[----:B------:R-:W-:Y:S01]  /*1340*/  @!UP0 USHF.L.U32 UR6, UR6, 0x1, URZ ;  /* 0x0000000106068899 */ /* 0x000fe2000800063f */
[----:B------:R-:W-:Y:S01]  /*1350*/  R2UR UR21, R6 ;  /* 0x00000000061572ca */ /* 0x000fe200000e0000 */
[----:B------:R1:W-:Y:S01]  /*1360*/  STL [R1+0x10], RZ ;  /* 0x000010ff01007387 */ /* 0x0003e20000100800 */
[----:B------:R-:W-:-:S04]  /*1370*/  @!UP0 UIADD3 UR8, -UR4, 0x100000, URZ ;  /* 0x0010000004088890 */ /* 0x000fc8000fffe13f */
[----:B------:R-:W-:Y:S02]  /*1380*/  @!UP0 USHF.L.U32 UR9, UR8, 0xb, URZ ;  /* 0x0000000b08098899 */ /* 0x000fe4000800063f */
[----:B------:R-:W-:Y:S01]  /*1390*/  @!UP0 USHF.L.U32 UR8, UR8, 0x1, URZ ;  /* 0x0000000108088899 */ /* 0x000fe2000800063f */
[----:B------:R-:W-:Y:S01]  /*13a0*/  CS2R R152, SRZ ;  /* 0x0000000000987805 */ /* 0x000fe2000001ff00 */
[----:B------:R-:W-:-:S04]  /*13b0*/  @!UP0 UIADD3 UR4, -UR4, 0x100000, URZ ;  /* 0x0010000004048890 */ /* 0x000fc8000fffe13f */
[----:B------:R-:W-:Y:S02]  /*13c0*/  @!UP0 USHF.L.U32 UR5, UR4, 0xb, URZ ;  /* 0x0000000b04058899 */ /* 0x000fe4000800063f */
[----:B------:R-:W-:Y:S01]  /*13d0*/  @!UP0 USHF.L.U32 UR4, UR4, 0x1, URZ ;  /* 0x0000000104048899 */ /* 0x000fe2000800063f */
[----:B------:R1:W-:Y:S01]  /*13e0*/  STL [R1+0x14], RZ ;  /* 0x000014ff01007387 */ /* 0x0003e20000100800 */
[----:B------:R-:W-:Y:S01]  /*13f0*/  VOTEU.ALL UP0, P2 ;  /* 0x00000000003f7886 */ /* 0x000fe20001000000 */
[----:B------:R-:W-:Y:S01]  /*1400*/  USHF.L.U32 UR28, UR29, 0x7, URZ ;  /* 0x000000071d1c7899 */ /* 0x000fe2000800063f */
[----:B------:R-:W-:Y:S01]  /*1410*/  CS2R R154, SRZ ;  /* 0x00000000009a7805 */ /* 0x000fe2000001ff00 */
[----:B------:R1:W-:Y:S01]  /*1420*/  STL [R1+0x18], RZ ;  /* 0x000018ff01007387 */ /* 0x0003e20000100800 */
[----:B------:R-:W-:Y:S01]  /*1430*/  USHF.L.U32 UR11, UR30, 0x8, URZ ;  /* 0x000000081e0b7899 */ /* 0x000fe2000800063f */
[----:B------:R-:W-:Y:S02]  /*1440*/  CS2R R156, SRZ ;  /* 0x00000000009c7805 */ /* 0x000fe4000001ff00 */
[----:B------:R-:W-:Y:S01]  /*1450*/  CS2R R158, SRZ ;  /* 0x00000000009e7805 */ /* 0x000fe2000001ff00 */
[----:B------:R-:W-:Y:S01]  /*1460*/  BAR.SYNC.DEFER_BLOCKING 0x0 ;  /* 0x0000000000007b1d */ /* 0x000fe20000010000 */
[----:B------:R-:W-:-:S02]  /*1470*/  CS2R R160, SRZ ;  /* 0x0000000000a07805 */ /* 0x000fc4000001ff00 */
[----:B------:R-:W-:Y:S02]  /*1480*/  CS2R R162, SRZ ;  /* 0x0000000000a27805 */ /* 0x000fe4000001ff00 */
[----:B------:R-:W-:Y:S02]  /*1490*/  CS2R R164, SRZ ;  /* 0x0000000000a47805 */ /* 0x000fe4000001ff00 */
[----:B------:R-:W-:Y:S02]  /*14a0*/  CS2R R166, SRZ ;  /* 0x0000000000a67805 */ /* 0x000fe4000001ff00 */
[----:B------:R-:W-:Y:S02]  /*14b0*/  CS2R R168, SRZ ;  /* 0x0000000000a87805 */ /* 0x000fe4000001ff00 */
[----:B------:R-:W-:Y:S02]  /*14c0*/  CS2R R170, SRZ ;  /* 0x0000000000aa7805 */ /* 0x000fe4000001ff00 */
[----:B------:R-:W-:Y:S01]  /*14d0*/  CS2R R172, SRZ ;  /* 0x0000000000ac7805 */ /* 0x000fe2000001ff00 */
[----:B------:R1:W-:Y:S01]  /*14e0*/  STL [R1+0x1c], RZ ;  /* 0x00001cff01007387 */ /* 0x0003e20000100800 */
[----:B------:R-:W-:-:S02]  /*14f0*/  CS2R R174, SRZ ;  /* 0x0000000000ae7805 */ /* 0x000fc4000001ff00 */
[----:B------:R-:W-:Y:S02]  /*1500*/  CS2R R176, SRZ ;  /* 0x0000000000b07805 */ /* 0x000fe4000001ff00 */
[----:B------:R-:W-:Y:S01]  /*1510*/  CS2R R178, SRZ ;  /* 0x0000000000b27805 */ /* 0x000fe2000001ff00 */
[----:B------:R1:W-:Y:S01]  /*1520*/  STL [R1+0x20], RZ ;  /* 0x000020ff01007387 */ /* 0x0003e20000100800 */
        /* <DEDUP_REMOVED lines=11> */
[----:B------:R1:W-:Y:S04]  /*15e0*/  STL [R1+0x2c], RZ ;  /* 0x00002cff01007387 */ /* 0x0003e80000100800 */
[----:B------:R-:W2:Y:S02]  /*15f0*/  FENCE.VIEW.ASYNC.S ;  /* 0x00000000000073c6 */ /* 0x000ea40000000000 */
[----:B--2---:R1:W2:Y:S01]  /*1600*/  @!UP0 SYNCS.EXCH.64 URZ, [UR20+0x12000], UR6 ;  /* 0x01200006143f85b2 */ /* 0x0042a20008000100 */
[----:B------:R-:W-:-:S02]  /*1610*/  CS2R R198, SRZ ;  /* 0x0000000000c67805 */ /* 0x000fc4000001ff00 */
[----:B------:R-:W-:Y:S01]  /*1620*/  CS2R R200, SRZ ;  /* 0x0000000000c87805 */ /* 0x000fe2000001ff00 */
[----:B------:R1:W-:Y:S01]  /*1630*/  STL [R1+0x30], RZ ;  /* 0x000030ff01007387 */ /* 0x0003e20000100800 */
[----:B------:R-:W-:Y:S02]  /*1640*/  CS2R R202, SRZ ;  /* 0x0000000000ca7805 */ /* 0x000fe4000001ff00 */
[----:B------:R-:W-:Y:S02]  /*1650*/  CS2R R204, SRZ ;  /* 0x0000000000cc7805 */ /* 0x000fe4000001ff00 */
[----:B------:R-:W-:Y:S01]  /*1660*/  CS2R R206, SRZ ;  /* 0x0000000000ce7805 */ /* 0x000fe2000001ff00 */
[----:B------:R1:W-:Y:S01]  /*1670*/  STL [R1+0x34], RZ ;  /* 0x000034ff01007387 */ /* 0x0003e20000100800 */
[----:B------:R-:W-:Y:S02]  /*1680*/  CS2R R208, SRZ ;  /* 0x0000000000d07805 */ /* 0x000fe4000001ff00 */
        /* <DEDUP_REMOVED lines=74> */
[----:B--2---:R-:W-:Y:S01]  /*1b30*/  BAR.SYNC.DEFER_BLOCKING 0x0 ;  /* 0x0000000000007b1d */ /* 0x004fe20000010000 */
[----:B------:R-:W-:Y:S02]  /*1b40*/  CS2R R66, SRZ ;  /* 0x0000000000427805 */ /* 0x000fe4000001ff00 */
[----:B------:R-:W-:Y:S02]  /*1b50*/  CS2R R68, SRZ ;  /* 0x0000000000447805 */ /* 0x000fe4000001ff00 */
[----:B------:R-:W-:Y:S02]  /*1b60*/  CS2R R70, SRZ ;  /* 0x0000000000467805 */ /* 0x000fe4000001ff00 */
[----:B------:R-:W-:Y:S02]  /*1b70*/  CS2R R72, SRZ ;  /* 0x0000000000487805 */ /* 0x000fe4000001ff00 */
        /* <DEDUP_REMOVED lines=8> */
[----:B------:R-:W-:-:S03]  /*1c00*/  CS2R R86, SRZ ;  /* 0x0000000000567805 */ /* 0x000fc6000001ff00 */
[----:B------:R1:W-:Y:S04]  /*1c10*/  STL [R1+0x88], RZ ;  /* 0x000088ff01007387 */ /* 0x0003e80000100800 */
[----:B------:R1:W-:Y:S04]  /*1c20*/  STL [R1+0x8c], RZ ;  /* 0x00008cff01007387 */ /* 0x0003e80000100800 */
[----:B------:R1:W-:Y:S01]  /*1c30*/  STL [R1+0x90], RZ ;  /* 0x000090ff01007387 */ /* 0x0003e20000100800 */
[----:B------:R1:W2:Y:S03]  /*1c40*/  @!UP1 SYNCS.EXCH.64 URZ, [UR20+0x12008], UR8 ;  /* 0x01200808143f95b2 */ /* 0x0002a60008000100 */
[----:B------:R1:W-:Y:S04]  /*1c50*/  STL [R1+0x94], RZ ;  /* 0x000094ff01007387 */ /* 0x0003e80000100800 */
        /* <DEDUP_REMOVED lines=18> */
[----:B------:R1:W-:Y:S01]  /*1d80*/  STL [R1+0xe0], RZ ;  /* 0x0000e0ff01007387 */ /* 0x0003e20000100800 */
[----:B--2---:R-:W-:Y:S06]  /*1d90*/  BAR.SYNC.DEFER_BLOCKING 0x0 ;  /* 0x0000000000007b1d */ /* 0x004fec0000010000 */
[----:B------:R1:W-:Y:S04]  /*1da0*/  STL [R1+0xe4], RZ ;  /* 0x0000e4ff01007387 */ /* 0x0003e80000100800 */
[----:B------:R1:W-:Y:S04]  /*1db0*/  STL [R1+0xe8], RZ ;  /* 0x0000e8ff01007387 */ /* 0x0003e80000100800 */
[----:B------:R1:W-:Y:S04]  /*1dc0*/  STL [R1+0xec], RZ ;  /* 0x0000ecff01007387 */ /* 0x0003e80000100800 */
[----:B------:R1:W-:Y:S04]  /*1dd0*/  STL [R1+0xf0], RZ ;  /* 0x0000f0ff01007387 */ /* 0x0003e80000100800 */
[----:B------:R1:W-:Y:S01]  /*1de0*/  STL [R1+0xf4], RZ ;  /* 0x0000f4ff01007387 */ /* 0x0003e20000100800 */
[----:B------:R1:W2:Y:S03]  /*1df0*/  @!UP2 SYNCS.EXCH.64 URZ, [UR20+0x12010], UR4 ;  /* 0x01201004143fa5b2 */ /* 0x0002a60008000100 */
[----:B------:R1:W-:Y:S04]  /*1e00*/  STL [R1+0xf8], RZ ;  /* 0x0000f8ff01007387 */ /* 0x0003e80000100800 */
[----:B------:R1:W-:Y:S01]  /*1e10*/  STL [R1+0xfc], RZ ;  /* 0x0000fcff01007387 */ /* 0x0003e20000100800 */
[----:B------:R-:W-:Y:S05]  /*1e20*/  @!P1 BRA `(.L_x_47) ;  /* 0x0000001400f89947 */ /* 0x000fea0003800000 */
[----:B------:R1:W-:Y:S01]  /*1e30*/  STL [R1], RZ ;  /* 0x000000ff01007387 */ /* 0x0003e20000100800 */
[----:B------:R-:W-:Y:S02]  /*1e40*/  CS2R R152, SRZ ;  /* 0x0000000000987805 */ /* 0x000fe4000001ff00 */
        /* <DEDUP_REMOVED lines=127> */
[----:B-1----:R-:W-:Y:S01]  /*2640*/  UMOV UR4, URZ ;  /* 0x0000003f00047c82 */ /* 0x002fe20008000000 */
[----:B------:R-:W-:-:S02]  /*2650*/  UMOV UR10, URZ ;  /* 0x0000003f000a7c82 */ /* 0x000fc40008000000 */
        /* <DEDUP_REMOVED lines=30> */
[----:B--2---:R1:W-:Y:S02]  /*2840*/  STL [R1+0xfc], RZ ;  /* 0x0000fcff01007387 */ /* 0x0043e40000100800 */
.L_x_49:
[----:B------:R-:W-:Y:S01]  /*2850*/  BAR.SYNC.DEFER_BLOCKING 0x0 ;  /* 0x0000000000007b1d */ /* 0x000fe20000010000 */
[----:B------:R-:W-:Y:S01]  /*2860*/  ULEA UR18, UR4, UR20, 0x3 ;  /* 0x0000001404127291 */ /* 0x000fe2000f8e183f */
[----:B---3--:R-:W-:Y:S01]  /*2870*/  @!P2 IMAD.MOV.U32 R2, RZ, RZ, 0x6000 ;  /* 0x00006000ff02a424 */ /* 0x008fe200078e00ff */
[----:B------:R-:W-:Y:S01]  /*2880*/  ELECT P0, URZ, PT ;  /* 0x00000000003f782f */ /* 0x000fe20003800000 */
[----:B------:R-:W-:-:S03]  /*2890*/  ULEA UR8, UR4, UR20, 0xe ;  /* 0x0000001404087291 */ /* 0x000fc6000f8e703f */
[----:B------:R-:W-:Y:S02]  /*28a0*/  ISETP.LT.U32.AND P0, PT, R3, 0x20, P0 ;  /* 0x000000200300780c */ /* 0x000fe40000701070 */
[----:B------:R-:W-:Y:S01]  /*28b0*/  ELECT P1, URZ, PT ;  /* 0x00000000003f782f */ /* 0x000fe20003820000 */
[----:B------:R-:W-:-:S03]  /*28c0*/  ULEA UR5, UR4, UR20, 0xd ;  /* 0x0000001404057291 */ /* 0x000fc6000f8e683f */
[----:B------:R-:W-:Y:S01]  /*28d0*/  ISETP.LT.U32.AND P1, PT, R3, 0x40, P1 ;  /* 0x000000400300780c */ /* 0x000fe20000f21070 */
[----:B------:R-:W-:Y:S02]  /*28e0*/  ULOP3.LUT UR12, UR21, 0x1, URZ, 0xc0, !UPT ;  /* 0x00000001150c7892 */ /* 0x000fe4000f8ec03f */
[----:B------:R-:W-:Y:S02]  /*28f0*/  UIADD3 UR5, UR5, 0xc000, URZ ;  /* 0x0000c00005057890 */ /* 0x000fe4000fffe03f */
[----:B------:R-:W-:Y:S02]  /*2900*/  ULEA UR14, UR12, UR28, 0x6 ;  /* 0x0000001c0c0e7291 */ /* 0x000fe4000f8e303f */
[----:B------:R-:W-:Y:S01]  /*2910*/  ULEA UR12, UR12, UR5, 0xc ;  /* 0x000000050c0c7291 */ /* 0x000fe2000f8e603f */
[----:B------:R-:W-:Y:S01]  /*2920*/  VOTEU.ANY UP0, P0 ;  /* 0x00000000003f7886 */ /* 0x000fe20000000100 */
[----:B------:R-:W-:Y:S01]  /*2930*/  VOTEU.ANY UP2, P0 ;  /* 0x00000000003f7886 */ /* 0x000fe20000040100 */
[----:B------:R-:W-:Y:S01]  /*2940*/  UMOV UR15, UR10 ;  /* 0x0000000a000f7c82 */ /* 0x000fe20008000000 */
[----:B------:R2:W-:Y:S01]  /*2950*/  @!P2 SYNCS.ARRIVE.TRANS64 RZ, [UR18+0x12000], R2 ;  /* 0x01200002ffffa9a7 */ /* 0x0005e20008000012 */
[----:B------:R3:W-:Y:S06]  /*2960*/  MEMBAR.ALL.CTA ;  /* 0x0000000000007992 */ /* 0x0007ec0000008000 */
[----:B---3--:R-:W3:Y:S01]  /*2970*/  FENCE.VIEW.ASYNC.S ;  /* 0x00000000000073c6 */ /* 0x008ee20000000000 */
[----:B------:R-:W-:Y:S01]  /*2980*/  @UP0 UIADD3 UR9, UR18, 0x12000, URZ ;  /* 0x0001200012090890 */ /* 0x000fe2000fffe03f */
[----:B------:R-:W-:Y:S01]  /*2990*/  @UP0 UMOV UR6, UR22 ;  /* 0x0000001600060c82 */ /* 0x000fe20008000000 */
[----:B------:R-:W-:Y:S01]  /*29a0*/  @UP0 UMOV UR7, UR23 ;  /* 0x0000001700070c82 */ /* 0x000fe20008000000 */
[----:B---3--:R-:W-:Y:S01]  /*29b0*/  VOTEU.ANY UP1, P1 ;  /* 0x00000000003f7886 */ /* 0x008fe20000820100 */
[----:B------:R-:W-:Y:S01]  /*29c0*/  VOTEU.ANY UP3, P1 ;  /* 0x00000000003f7886 */ /* 0x000fe20000860100 */
[----:B--2---:R-:W-:-:S03]  /*29d0*/  SHF.L.U32 R2, R0, 0x1f, RZ ;  /* 0x0000001f00027819 */ /* 0x004fc600000006ff */
[----:B------:R-:W-:Y:S01]  /*29e0*/  @UP1 UIADD3 UR13, UR18, 0x12000, URZ ;  /* 0x00012000120d1890 */ /* 0x000fe2000fffe03f */
[----:B------:R-:W-:Y:S01]  /*29f0*/  @UP1 UMOV UR16, UR24 ;  /* 0x0000001800101c82 */ /* 0x000fe20008000000 */
[----:B------:R-:W-:Y:S01]  /*2a00*/  @UP1 UMOV UR17, UR25 ;  /* 0x0000001900111c82 */ /* 0x000fe20008000000 */
[----:B------:R-:W-:Y:S06]  /*2a10*/  BAR.SYNC.DEFER_BLOCKING 0x0 ;  /* 0x0000000000007b1d */ /* 0x000fec0000010000 */
[----:B------:R2:W-:Y:S02]  /*2a20*/  @UP2 UTMALDG.2D [UR8], [UR6] ;  /* 0x00000008060025b4 */ /* 0x0005e40008008000 */
[----:B------:R-:W-:Y:S06]  /*2a30*/  BAR.SYNC.DEFER_BLOCKING 0x0 ;  /* 0x0000000000007b1d */ /* 0x000fec0000010000 */
[----:B------:R2:W-:Y:S02]  /*2a40*/  @UP3 UTMALDG.2D [UR12], [UR16] ;  /* 0x0000000c100035b4 */ /* 0x0005e40008008000 */
[----:B------:R-:W-:Y:S06]  /*2a50*/  BAR.SYNC.DEFER_BLOCKING 0x0 ;  /* 0x0000000000007b1d */ /* 0x000fec0000010000 */
[----:B------:R-:W3:Y:S02]  /*2a60*/  SYNCS.PHASECHK.TRANS64.TRYWAIT P0, [UR18+0x12000], R2 ;  /* 0x01200002ff0075a7 */ /* 0x000ee40008000152 */
[----:B--23--:R-:W-:Y:S05]  /*2a70*/  @!P0 BRA `(.L_x_48) ;  /* 0x0000001c00248947 */ /* 0x00cfea0003800000 */
.L_x_50:
[----:B------:R-:W-:Y:S01]  /*2a80*/  STL.64 [R1+0x1f8], R86 ;  /* 0x0001f85601007387 */ /* 0x000fe20000100a00 */
[----:B------:R-:W-:Y:S01]  /*2a90*/  USHF.R.U32.HI UR5, URZ, 0x4, UR5 ;  /* 0x000000043f057899 */ /* 0x000fe20008011605 */
[----:B------:R-:W2:Y:S02]  /*2aa0*/  LDC R2, c[0x0][0x230] ;  /* 0x00008c00ff027b82 */ /* 0x000ea40000000800 */
[----:B------:R-:W-:Y:S04]  /*2ab0*/  STL.64 [R1+0x1f0], R84 ;  /* 0x0001f05401007387 */ /* 0x000fe80000100a00 */
        /* <DEDUP_REMOVED lines=29> */
[----:B------:R3:W-:Y:S04]  /*2c90*/  STL.64 [R1+0x100], R24 ;  /* 0x0001001801007387 */ /* 0x0007e80000100a00 */
[----:B---3--:R-:W3:Y:S04]  /*2ca0*/  LDL.LU.64 R24, [R1] ;  /* 0x0000000001187983 */ /* 0x008ee80000300a00 */
[----:B------:R-:W3:Y:S04]  /*2cb0*/  LDL.LU.64 R26, [R1+0x8] ;  /* 0x00000800011a7983 */ /* 0x000ee80000300a00 */
        /* <DEDUP_REMOVED lines=29> */
[----:B------:R-:W3:Y:S01]  /*2e90*/  LDL.LU.64 R86, [R1+0xf8] ;  /* 0x0000f80001567983 */ /* 0x000ee20000300a00 */
[----:B------:R-:W-:-:S02]  /*2ea0*/  USHF.R.U32.HI UR12, URZ, 0x4, UR8 ;  /* 0x000000043f0c7899 */ /* 0x000fc40008011608 */
[----:B------:R-:W-:Y:S02]  /*2eb0*/  USGXT.U32 UR6, UR5, 0xe ;  /* 0x0000000e0506789a */ /* 0x000fe40008000000 */
[----:B------:R-:W-:Y:S02]  /*2ec0*/  USGXT.U32 UR12, UR12, 0xe ;  /* 0x0000000e0c0c789a */ /* 0x000fe40008000000 */
[----:B------:R-:W-:Y:S01]  /*2ed0*/  ULOP3.LUT UR14, UR6, 0x1000000, URZ, 0xfc, !UPT ;  /* 0x01000000060e7892 */ /* 0x000fe2000f8efc3f */
[----:B------:R-:W-:Y:S01]  /*2ee0*/  UMOV UR13, 0x80000020 ;  /* 0x80000020000d7882 */ /* 0x000fe20000000000 */
[----:B------:R-:W-:Y:S01]  /*2ef0*/  UMOV UR15, 0x40000040 ;  /* 0x40000040000f7882 */ /* 0x000fe20000000000 */
[----:B------:R-:W-:Y:S01]  /*2f00*/  UIADD3 UR16, UP0, UR12, 0x2, URZ ;  /* 0x000000020c107890 */ /* 0x000fe2000ff1e03f */
[----:B------:R-:W-:Y:S01]  /*2f10*/  UMOV UR5, URZ ;  /* 0x0000003f00057c82 */ /* 0x000fe20008000000 */
[----:B------:R-:W-:Y:S01]  /*2f20*/  UMOV UR18, 0x1000080 ;  /* 0x0100008000127882 */ /* 0x000fe20000000000 */
[----:B------:R-:W-:Y:S01]  /*2f30*/  UMOV UR19, 0x40000040 ;  /* 0x4000004000137882 */ /* 0x000fe20000000000 */
[----:B------:R-:W-:Y:S01]  /*2f40*/  UMOV UR7, URZ ;  /* 0x0000003f00077c82 */ /* 0x000fe20008000000 */
[----:B------:R-:W-:-:S02]  /*2f50*/  UIADD3.X UR17, UR5, -0x7fffffe0, URZ, UP0, !UPT ;  /* 0x8000002005117890 */ /* 0x000fc400087fe43f */
[----:B------:R-:W-:Y:S01]  /*2f60*/  UIADD3.64 UR18, UR6, UR18, URZ ;  /* 0x0000001206127297 */ /* 0x000fe2000fffe03f */
[----:B---3--:R-:W-:-:S06]  /*2f70*/  WARPGROUP.ARRIVE ;  /* 0x00000000000079c5 */ /* 0x008fcc0000000000 */
[----:B------:R-:W-:Y:S01]  /*2f80*/  HGMMA.64x128x16.F32 R24, gdesc[UR12].tnspB, R24, gsb0 ;  /* 0x41e000000c1879f0 */ /* 0x000fe20008000818 */
[----:B------:R-:W-:Y:S02]  /*2f90*/  UIADD3.64 UR12, UR16, 0xfe, URZ ;  /* 0x000000fe100c7897 */ /* 0x000fe4000fffe03f */
[----:B------:R-:W-:Y:S02]  /*2fa0*/  WARPGROUP.DEPBAR.LE gsb0, 0x0 ;  /* 0x00008000000079c5 */ /* 0x000fe40000010000 */
[----:B------:R-:W-:-:S07]  /*2fb0*/  WARPGROUP.ARRIVE ;  /* 0x00000000000079c5 */ /* 0x000fce0000000000 */
[----:B------:R-:W-:Y:S01]  /*2fc0*/  HGMMA.64x128x16.F32 R24, gdesc[UR16].tnspB, R24, gsb0 ;  /* 0x41e00000101879f0 */ /* 0x000fe20008000818 */
[----:B------:R-:W-:Y:S01]  /*2fd0*/  UIADD3.64 UR32, UR16, 0x100, URZ ;  /* 0x0000010010207897 */ /* 0x000fe2000fffe03f */
[----:B------:R-:W-:Y:S01]  /*2fe0*/  UMOV UR34, UR18 ;  /* 0x0000001200227c82 */ /* 0x000fe20008000000 */
[----:B------:R-:W-:Y:S01]  /*2ff0*/  UMOV UR35, UR19 ;  /* 0x0000001300237c82 */ /* 0x000fe20008000000 */
[----:B------:R-:W-:Y:S02]  /*3000*/  WARPGROUP.DEPBAR.LE gsb0, 0x0 ;  /* 0x00008000000079c5 */ /* 0x000fe40000010000 */
[----:B------:R-:W-:Y:S01]  /*3010*/  WARPGROUP.ARRIVE ;  /* 0x00000000000079c5 */ /* 0x000fe20000000000 */
[----:B------:R-:W-:Y:S04]  /*3020*/  STL.64 [R1], R24 ;  /* 0x0000001801007387 */ /* 0x000fe80000100a00 */
[----:B------:R-:W-:Y:S01]  /*3030*/  STL.64 [R1+0x8], R26 ;  /* 0x0000081a01007387 */ /* 0x000fe20000100a00 */
[----:B------:R-:W-:Y:S03]  /*3040*/  HGMMA.64x128x16.F32 R152, gdesc[UR12].tnspB, R152, gsb0 ;  /* 0x41e000000c9879f0 */ /* 0x000fe60008000898 */
        /* <DEDUP_REMOVED lines=30> */
[----:B---3--:R-:W3:Y:S01]  /*3230*/  LDL.LU.64 R86, [R1+0x1f8] ;  /* 0x0001f80001567983 */ /* 0x008ee20000300a00 */
[----:B------:R-:W-:-:S02]  /*3240*/  WARPGROUP.DEPBAR.LE gsb0, 0x0 ;  /* 0x00008000000079c5 */ /* 0x000fc40000010000 */
[----:B------:R-:W-:Y:S01]  /*3250*/  WARPGROUP.ARRIVE ;  /* 0x00000000000079c5 */ /* 0x000fe20000000000 */
[----:B------:R-:W3:Y:S04]  /*3260*/  LDL.LU.64 R84, [R1+0x1f0] ;  /* 0x0001f00001547983 */ /* 0x000ee80000300a00 */
[----:B------:R-:W3:Y:S01]  /*3270*/  LDL.LU.64 R82, [R1+0x1e8] ;  /* 0x0001e80001527983 */ /* 0x000ee20000300a00 */
[----:B------:R-:W-:Y:S03]  /*3280*/  HGMMA.64x128x16.F32 R152, gdesc[UR32].tnspB, R152, gsb0 ;  /* 0x41e00000209879f0 */ /* 0x000fe60008000898 */
        /* <DEDUP_REMOVED lines=29> */
[----:B------:R-:W-:-:S02]  /*3460*/  UIADD3.64 UR12, UR16, 0x1fe, URZ ;  /* 0x000001fe100c7897 */ /* 0x000fc4000fffe03f */
[----:B------:R-:W-:Y:S01]  /*3470*/  UIADD3.64 UR32, UR16, 0x200, URZ ;  /* 0x0000020010207897 */ /* 0x000fe2000fffe03f */
[----:B------:R-:W-:Y:S01]  /*3480*/  UMOV UR34, UR18 ;  /* 0x0000001200227c82 */ /* 0x000fe20008000000 */
[----:B------:R-:W-:Y:S01]  /*3490*/  UMOV UR35, UR19 ;  /* 0x0000001300237c82 */ /* 0x000fe20008000000 */
[----:B------:R-:W-:Y:S02]  /*34a0*/  UIADD3 UR10, UR10, 0x20, URZ ;  /* 0x000000200a0a7890 */ /* 0x000fe4000fffe03f */
[----:B------:R-:W-:-:S04]  /*34b0*/  UIADD3 UR4, UR4, 0x1, URZ ;  /* 0x0000000104047890 */ /* 0x000fc8000fffe03f */
[----:B--2---:R-:W-:Y:S01]  /*34c0*/  ISETP.LE.AND P0, PT, R2, UR10, PT ;  /* 0x0000000a02007c0c */ /* 0x004fe2000bf03270 */
[----:B------:R-:W-:-:S04]  /*34d0*/  UISETP.NE.U32.AND UP0, UPT, UR4, 0x3, UPT ;  /* 0x000000030400788c */ /* 0x000fc8000bf05070 */
[----:B------:R-:W-:Y:S01]  /*34e0*/  USEL UR5, URZ, 0x1, UP0 ;  /* 0x000000013f057887 */ /* 0x000fe20008000000 */
[----:B------:R-:W-:Y:S02]  /*34f0*/  WARPGROUP.DEPBAR.LE gsb0, 0x0 ;  /* 0x00008000000079c5 */ /* 0x000fe40000010000 */
[----:B------:R-:W-:Y:S01]  /*3500*/  WARPGROUP.ARRIVE ;  /* 0x00000000000079c5 */ /* 0x000fe20000000000 */
[----:B------:R-:W-:Y:S02]  /*3510*/  USEL UR4, UR4, URZ, UP0 ;  /* 0x0000003f04047287 */ /* 0x000fe40008000000 */
[----:B------:R-:W-:-:S03]  /*3520*/  LOP3.LUT R0, R0, UR5, RZ, 0x3c, !PT ;  /* 0x0000000500007c12 */ /* 0x000fc6000f8e3cff */
[----:B------:R-:W-:Y:S01]  /*3530*/  HGMMA.64x128x16.F32 R88, gdesc[UR12].tnspB, R88, gsb0 ;  /* 0x41e000000c5879f0 */ /* 0x000fe20008000858 */
[----:B------:R-:W-:Y:S02]  /*3540*/  UIADD3.64 UR12, UR16, 0x2fe, URZ ;  /* 0x000002fe100c7897 */ /* 0x000fe4000fffe03f */
[----:B------:R-:W-:Y:S01]  /*3550*/  UIADD3.64 UR16, UR16, 0x300, URZ ;  /* 0x0000030010107897 */ /* 0x000fe2000fffe03f */
[----:B------:R-:W-:Y:S02]  /*3560*/  WARPGROUP.DEPBAR.LE gsb0, 0x0 ;  /* 0x00008000000079c5 */ /* 0x000fe40000010000 */
[----:B------:R-:W-:-:S06]  /*3570*/  WARPGROUP.ARRIVE ;  /* 0x00000000000079c5 */ /* 0x000fcc0000000000 */
[----:B------:R-:W-:Y:S03]  /*3580*/  HGMMA.64x128x16.F32 R88, gdesc[UR32].tnspB, R88, gsb0 ;  /* 0x41e00000205879f0 */ /* 0x000fe60008000858 */
[----:B------:R-:W-:Y:S02]  /*3590*/  WARPGROUP.DEPBAR.LE gsb0, 0x0 ;  /* 0x00008000000079c5 */ /* 0x000fe40000010000 */
[----:B---3--:R-:W-:-:S07]  /*35a0*/  WARPGROUP.ARRIVE ;  /* 0x00000000000079c5 */ /* 0x008fce0000000000 */
[----:B------:R-:W-:Y:S03]  /*35b0*/  HGMMA.64x128x16.F32 R24, gdesc[UR12].tnspB, R24, gsb0 ;  /* 0x41e000000c1879f0 */ /* 0x000fe60008000818 */
[----:B------:R-:W-:Y:S02]  /*35c0*/  WARPGROUP.DEPBAR.LE gsb0, 0x0 ;  /* 0x00008000000079c5 */ /* 0x000fe40000010000 */
[----:B------:R-:W-:-:S07]  /*35d0*/  WARPGROUP.ARRIVE ;  /* 0x00000000000079c5 */ /* 0x000fce0000000000 */
[----:B------:R-:W-:Y:S03]  /*35e0*/  HGMMA.64x128x16.F32 R24, gdesc[UR16].tnspB, R24, gsb0 ;  /* 0x41e00000101879f0 */ /* 0x000fe60008000818 */
[----:B------:R-:W-:Y:S02]  /*35f0*/  WARPGROUP.DEPBAR.LE gsb0, 0x0 ;  /* 0x00008000000079c5 */ /* 0x000fe40000010000 */
[----:B------:R-:W-:Y:S05]  /*3600*/  @!P0 BRA `(.L_x_49) ;  /* 0xfffffff000908947 */ /* 0x000fea000383ffff */
.L_x_47:
[----:B------:R5:W-:Y:S04]  /*3610*/  STL [R1+0x10c], R84 ;  /* 0x00010c5401007387 */ /* 0x000be80000100800 */
[----:B------:R-:W3:Y:S01]  /*3620*/  LDL.LU R8, [R1] ;  /* 0x0000000001087983 */ /* 0x000ee20000300800 */
[----:B--2---:R-:W-:Y:S06]  /*3630*/  BAR.SYNC.DEFER_BLOCKING 0x0 ;  /* 0x0000000000007b1d */ /* 0x004fec0000010000 */
[----:B-----5:R-:W2:Y:S04]  /*3640*/  LDL.LU R84, [R1+0x4] ;  /* 0x0000040001547983 */ /* 0x020ea80000300800 */
[----:B------:R5:W-:Y:S04]  /*3650*/  STL [R1+0x108], R85 ;  /* 0x0001085501007387 */ /* 0x000be80000100800 */
[----:B-----5:R-:W5:Y:S01]  /*3660*/  LDL.LU R85, [R1+0xc] ;  /* 0x00000c0001557983 */ /* 0x020f620000300800 */
[----:B------:R-:W4:Y:S03]  /*3670*/  @!P2 SYNCS.CCTL.IV [UR20+0x12000] ;  /* 0x01200000ff00a9b1 */ /* 0x000f260008000014 */
[----:B------:R-:W5:Y:S04]  /*3680*/  LDL.LU R9, [R1+0x8] ;  /* 0x0000080001097983 */ /* 0x000f680000300800 */
[----:B------:R1:W-:Y:S01]  /*3690*/  STL [R1+0x104], R86 ;  /* 0x0001045601007387 */ /* 0x0003e20000100800 */
[----:B----4-:R-:W-:Y:S06]  /*36a0*/  BAR.SYNC.DEFER_BLOCKING 0x0 ;  /* 0x0000000000007b1d */ /* 0x010fec0000010000 */
[----:B-1----:R-:W4:Y:S04]  /*36b0*/  LDL.LU R86, [R1+0x14] ;  /* 0x0000140001567983 */ /* 0x002f280000300800 */
[----:B------:R-:W4:Y:S04]  /*36c0*/  LDL.LU R10, [R1+0x10] ;  /* 0x00001000010a7983 */ /* 0x000f280000300800 */
[----:B------:R1:W-:Y:S01]  /*36d0*/  STL [R1+0x100], R87 ;  /* 0x0001005701007387 */ /* 0x0003e20000100800 */
[----:B------:R-:W1:Y:S02]  /*36e0*/  @!P2 SYNCS.CCTL.IV [UR20+0x12008] ;  /* 0x01200800ff00a9b1 */ /* 0x000e640008000014 */
[----:B-1----:R-:W-:Y:S06]  /*36f0*/  BAR.SYNC.DEFER_BLOCKING 0x0 ;  /* 0x0000000000007b1d */ /* 0x002fec0000010000 */
[----:B------:R-:W4:Y:S04]  /*3700*/  LDL.LU R87, [R1+0x1c] ;  /* 0x00001c0001577983 */ /* 0x000f280000300800 */
[----:B------:R-:W4:Y:S04]  /*3710*/  LDL.LU R11, [R1+0x18] ;  /* 0x00001800010b7983 */ /* 0x000f280000300800 */
[----:B------:R-:W4:Y:S04]  /*3720*/  LDL.LU R20, [R1+0x24] ;  /* 0x0000240001147983 */ /* 0x000f280000300800 */
[----:B------:R-:W4:Y:S04]  /*3730*/  LDL.LU R4, [R1+0x20] ;  /* 0x0000200001047983 */ /* 0x000f280000300800 */
[----:B------:R-:W4:Y:S01]  /*3740*/  LDL.LU R3, [R1+0x2c] ;  /* 0x00002c0001037983 */ /* 0x000f220000300800 */
[----:B------:R-:W-:Y:S01]  /*3750*/  F2FP.F16.F32.PACK_AB R152, R153, R152 ;  /* 0x000000989998723e */ /* 0x000fe200000000ff */
[----:B------:R-:W1:Y:S02]  /*3760*/  @!P2 SYNCS.CCTL.IV [UR20+0x12010] ;  /* 0x01201000ff00a9b1 */ /* 0x000e640008000014 */
[----:B------:R-:W4:Y:S04]  /*3770*/  LDL.LU R5, [R1+0x28] ;  /* 0x0000280001057983 */ /* 0x000f280000300800 */
        /* <DEDUP_REMOVED lines=51> */
[----:B---3--:R-:W3:Y:S01]  /*3ab0*/  LDL.LU R2, [R1+0xf8] ;  /* 0x0000f80001027983 */ /* 0x008ee20000300800 */
[----:B--2---:R-:W-:-:S03]  /*3ac0*/  F2FP.F16.F32.PACK_AB R8, R84, R8 ;  /* 0x000000085408723e */ /* 0x004fc600000000ff */
[----:B------:R-:W2:Y:S01]  /*3ad0*/  LDL.LU R84, [R1+0x10c] ;  /* 0x00010c0001547983 */ /* 0x000ea20000300800 */
[----:B-----5:R-:W-:-:S03]  /*3ae0*/  F2FP.F16.F32.PACK_AB R9, R85, R9 ;  /* 0x000000095509723e */ /* 0x020fc600000000ff */
[----:B------:R-:W2:Y:S01]  /*3af0*/  LDL.LU R85, [R1+0x108] ;  /* 0x0001080001557983 */ /* 0x000ea20000300800 */
[----:B----4-:R-:W-:-:S03]  /*3b00*/  F2FP.F16.F32.PACK_AB R10, R86, R10 ;  /* 0x0000000a560a723e */ /* 0x010fc600000000ff */
[----:B------:R-:W4:Y:S01]  /*3b10*/  LDL.LU R86, [R1+0x104] ;  /* 0x0001040001567983 */ /* 0x000f220000300800 */
[----:B------:R-:W-:-:S03]  /*3b20*/  F2FP.F16.F32.PACK_AB R11, R87, R11 ;  /* 0x0000000b570b723e */ /* 0x000fc600000000ff */
[----:B------:R-:W4:Y:S01]  /*3b30*/  LDL.LU R87, [R1+0x100] ;  /* 0x0001000001577983 */ /* 0x000f220000300800 */
[----:B------:R-:W-:Y:S02]  /*3b40*/  F2FP.F16.F32.PACK_AB R153, R155, R154 ;  /* 0x0000009a9b99723e */ /* 0x000fe400000000ff */
[----:B------:R-:W-:Y:S02]  /*3b50*/  ELECT P0, URZ, PT ;  /* 0x00000000003f782f */ /* 0x000fe40003800000 */
[----:B------:R-:W-:Y:S01]  /*3b60*/  F2FP.F16.F32.PACK_AB R184, R185, R184 ;  /* 0x000000b8b9b8723e */ /* 0x000fe200000000ff */
[----:B------:R-:W-:Y:S01]  /*3b70*/  ULOP3.LUT UR21, UR21, 0x1, URZ, 0xc0, !UPT ;  /* 0x0000000115157892 */ /* 0x000fe2000f8ec03f */
[----:B------:R-:W-:Y:S01]  /*3b80*/  F2FP.F16.F32.PACK_AB R154, R157, R156 ;  /* 0x0000009c9d9a723e */ /* 0x000fe200000000ff */
[----:B------:R-:W-:Y:S01]  /*3b90*/  UMOV UR10, UR11 ;  /* 0x0000000b000a7c82 */ /* 0x000fe20008000000 */
[----:B------:R-:W-:Y:S01]  /*3ba0*/  F2FP.F16.F32.PACK_AB R4, R20, R4 ;  /* 0x000000041404723e */ /* 0x000fe200000000ff */
[----:B------:R-:W-:Y:S01]  /*3bb0*/  ULEA UR8, UR21, UR20, 0xf ;  /* 0x0000001415087291 */ /* 0x000fe2000f8e783f */
[----:B------:R-:W5:Y:S01]  /*3bc0*/  S2R R20, SR_TID.X ;  /* 0x0000000000147919 */ /* 0x000f620000002100 */
[----:B------:R-:W-:Y:S01]  /*3bd0*/  F2FP.F16.F32.PACK_AB R155, R159, R158 ;  /* 0x0000009e9f9b723e */ /* 0x000fe200000000ff */
[----:B------:R-:W-:Y:S01]  /*3be0*/  ULEA UR9, UR21, UR28, 0x6 ;  /* 0x0000001c15097291 */ /* 0x000fe2000f8e303f */
[----:B------:R-:W-:-:S02]  /*3bf0*/  F2FP.F16.F32.PACK_AB R185, R187, R186 ;  /* 0x000000babbb9723e */ /* 0x000fc400000000ff */
[----:B------:R-:W-:Y:S02]  /*3c00*/  F2FP.F16.F32.PACK_AB R5, R3, R5 ;  /* 0x000000050305723e */ /* 0x000fe400000000ff */
[----:B------:R-:W-:Y:S02]  /*3c10*/  F2FP.F16.F32.PACK_AB R88, R89, R88 ;  /* 0x000000585958723e */ /* 0x000fe400000000ff */
[----:B------:R-:W-:Y:S02]  /*3c20*/  F2FP.F16.F32.PACK_AB R186, R189, R188 ;  /* 0x000000bcbdba723e */ /* 0x000fe400000000ff */
[----:B------:R-:W-:Y:S02]  /*3c30*/  F2FP.F16.F32.PACK_AB R187, R191, R190 ;  /* 0x000000bebfbb723e */ /* 0x000fe400000000ff */
[----:B------:R-:W-:Y:S02]  /*3c40*/  F2FP.F16.F32.PACK_AB R6, R0, R6 ;  /* 0x000000060006723e */ /* 0x000fe400000000ff */
        /* <DEDUP_REMOVED lines=8> */
[----:B------:R-:W-:Y:S01]  /*3cd0*/  F2FP.F16.F32.PACK_AB R25, R27, R26 ;  /* 0x0000001a1b19723e */ /* 0x000fe200000000ff */
[C---:B-----5:R-:W-:Y:S01]  /*3ce0*/  IMAD.SHL.U32 R0, R20.reuse, 0x80, RZ ;  /* 0x0000008014007824 */ /* 0x060fe200078e00ff */
[----:B------:R-:W-:Y:S02]  /*3cf0*/  LOP3.LUT R3, R20, 0x7f, RZ, 0xc0, !PT ;  /* 0x0000007f14037812 */ /* 0x000fe400078ec0ff */
[----:B------:R-:W-:Y:S02]  /*3d00*/  F2FP.F16.F32.PACK_AB R56, R57, R56 ;  /* 0x000000383938723e */ /* 0x000fe400000000ff */
[----:B------:R-:W-:Y:S02]  /*3d10*/  LOP3.LUT R0, R0, 0x780, RZ, 0xc0, !PT ;  /* 0x0000078000007812 */ /* 0x000fe400078ec0ff */
        /* <DEDUP_REMOVED lines=13> */
[----:B------:R-:W-:Y:S02]  /*3df0*/  ISETP.LT.U32.AND P0, PT, R3, 0x40, P0 ;  /* 0x000000400300780c */ /* 0x000fe40000701070 */
[----:B------:R-:W-:Y:S02]  /*3e00*/  F2FP.F16.F32.PACK_AB R194, R197, R196 ;  /* 0x000000c4c5c2723e */ /* 0x000fe400000000ff */
[----:B------:R-:W-:Y:S02]  /*3e10*/  F2FP.F16.F32.PACK_AB R195, R199, R198 ;  /* 0x000000c6c7c3723e */ /* 0x000fe400000000ff */
[----:B------:R-:W-:Y:S02]  /*3e20*/  F2FP.F16.F32.PACK_AB R97, R99, R98 ;  /* 0x000000626361723e */ /* 0x000fe400000000ff */
[----:B------:R-:W-:Y:S02]  /*3e30*/  F2FP.F16.F32.PACK_AB R128, R129, R128 ;  /* 0x000000808180723e */ /* 0x000fe400000000ff */
[----:B------:R-:W-:-:S02]  /*3e40*/  F2FP.F16.F32.PACK_AB R98, R101, R100 ;  /* 0x000000646562723e */ /* 0x000fc400000000ff */
[----:B------:R-:W-:Y:S01]  /*3e50*/  F2FP.F16.F32.PACK_AB R99, R103, R102 ;  /* 0x000000666763723e */ /* 0x000fe200000000ff */
[----:B------:R-:W-:Y:S01]  /*3e60*/  VOTEU.ANY UP0, P0 ;  /* 0x00000000003f7886 */ /* 0x000fe20000000100 */
[----:B------:R-:W-:Y:S01]  /*3e70*/  F2FP.F16.F32.PACK_AB R129, R131, R130 ;  /* 0x000000828381723e */ /* 0x000fe200000000ff */
[----:B------:R-:W-:Y:S01]  /*3e80*/  VOTEU.ANY UP1, P0 ;  /* 0x00000000003f7886 */ /* 0x000fe20000020100 */
[----:B------:R-:W-:Y:S02]  /*3e90*/  F2FP.F16.F32.PACK_AB R32, R33, R32 ;  /* 0x000000202120723e */ /* 0x000fe400000000ff */
[----:B------:R-:W-:Y:S01]  /*3ea0*/  F2FP.F16.F32.PACK_AB R130, R133, R132 ;  /* 0x000000848582723e */ /* 0x000fe200000000ff */
[----:B------:R-:W-:Y:S01]  /*3eb0*/  @UP0 UMOV UR4, UR26 ;  /* 0x0000001a00040c82 */ /* 0x000fe20008000000 */
[----:B------:R-:W-:Y:S01]  /*3ec0*/  F2FP.F16.F32.PACK_AB R131, R135, R134 ;  /* 0x000000868783723e */ /* 0x000fe200000000ff */
[----:B------:R-:W-:Y:S01]  /*3ed0*/  @UP0 UMOV UR5, UR27 ;  /* 0x0000001b00050c82 */ /* 0x000fe20008000000 */
        /* <DEDUP_REMOVED lines=63> */
[----:B---3--:R-:W-:Y:S01]  /*42d0*/  F2FP.F16.F32.PACK_AB R231, R21, R2 ;  /* 0x0000000215e7723e */ /* 0x008fe200000000ff */
[----:B------:R-:W-:Y:S01]  /*42e0*/  IMAD.SHL.U32 R21, R20, 0x10, RZ ;  /* 0x0000001014157824 */ /* 0x000fe200078e00ff */
[----:B------:R-:W-:Y:S02]  /*42f0*/  F2FP.F16.F32.PACK_AB R113, R115, R114 ;  /* 0x000000727371723e */ /* 0x000fe400000000ff */
[----:B------:R-:W-:Y:S02]  /*4300*/  F2FP.F16.F32.PACK_AB R144, R145, R144 ;  /* 0x000000909190723e */ /* 0x000fe400000000ff */
[----:B------:R-:W-:-:S02]  /*4310*/  LOP3.LUT R21, R0, 0x70, R21, 0xf8, !PT ;  /* 0x0000007000157812 */ /* 0x000fc400078ef815 */
[----:B------:R-:W-:Y:S02]  /*4320*/  F2FP.F16.F32.PACK_AB R114, R117, R116 ;  /* 0x000000747572723e */ /* 0x000fe400000000ff */
[----:B------:R-:W-:Y:S01]  /*4330*/  LOP3.LUT R21, R21, 0x10, R20, 0x78, !PT ;  /* 0x0000001015157812 */ /* 0x000fe200078e7814 */
[----:B------:R-:W-:Y:S01]  /*4340*/  IMAD.SHL.U32 R20, R20, 0x40, RZ ;  /* 0x0000004014147824 */ /* 0x000fe200078e00ff */
[----:B------:R-:W-:Y:S02]  /*4350*/  F2FP.F16.F32.PACK_AB R115, R119, R118 ;  /* 0x000000767773723e */ /* 0x000fe400000000ff */
[----:B------:R-:W-:Y:S02]  /*4360*/  F2FP.F16.F32.PACK_AB R145, R147, R146 ;  /* 0x000000929391723e */ /* 0x000fe400000000ff */
[----:B------:R-:W-:Y:S02]  /*4370*/  LOP3.LUT R20, R21, 0x1800, R20, 0xf8, !PT ;  /* 0x0000180015147812 */ /* 0x000fe400078ef814 */
[----:B------:R-:W-:-:S02]  /*4380*/  F2FP.F16.F32.PACK_AB R48, R49, R48 ;  /* 0x000000303130723e */ /* 0x000fc400000000ff */
[C---:B------:R-:W-:Y:S01]  /*4390*/  LOP3.LUT R2, R20.reuse, 0x20, RZ, 0x3c, !PT ;  /* 0x0000002014027812 */ /* 0x040fe200078e3cff */
[C---:B------:R-:W-:Y:S01]  /*43a0*/  VIADD R0, R20.reuse, UR20 ;  /* 0x0000001414007c36 */ /* 0x040fe20008000000 */
[C---:B------:R-:W-:Y:S02]  /*43b0*/  LOP3.LUT R3, R20.reuse, 0x40, RZ, 0x3c, !PT ;  /* 0x0000004014037812 */ /* 0x040fe400078e3cff */
[----:B------:R-:W-:Y:S01]  /*43c0*/  LOP3.LUT R20, R20, 0x60, RZ, 0x3c, !PT ;  /* 0x0000006014147812 */ /* 0x000fe200078e3cff */
[----:B------:R-:W-:Y:S01]  /*43d0*/  VIADD R2, R2, UR20 ;  /* 0x0000001402027c36 */ /* 0x000fe20008000000 */
[----:B-1----:R-:W-:Y:S01]  /*43e0*/  STSM.16.M88.4 [R0], R8 ;  /* 0x0000000800007844 */ /* 0x002fe20000000200 */
[----:B------:R-:W-:Y:S01]  /*43f0*/  VIADD R3, R3, UR20 ;  /* 0x0000001403037c36 */ /* 0x000fe20008000000 */
[----:B------:R-:W-:Y:S01]  /*4400*/  F2FP.F16.F32.PACK_AB R146, R149, R148 ;  /* 0x000000949592723e */ /* 0x000fe200000000ff */
[----:B------:R-:W-:Y:S01]  /*4410*/  VIADD R20, R20, UR20 ;  /* 0x0000001414147c36 */ /* 0x000fe20008000000 */
[----:B------:R-:W-:Y:S01]  /*4420*/  STSM.16.M88.4 [R0+0x8000], R216 ;  /* 0x008000d800007844 */ /* 0x000fe20000000200 */
[----:B------:R-:W-:-:S02]  /*4430*/  F2FP.F16.F32.PACK_AB R147, R151, R150 ;  /* 0x000000969793723e */ /* 0x000fc400000000ff */
[----:B------:R-:W-:Y:S01]  /*4440*/  F2FP.F16.F32.PACK_AB R49, R51, R50 ;  /* 0x000000323331723e */ /* 0x000fe200000000ff */
[----:B------:R-:W-:Y:S01]  /*4450*/  STSM.16.M88.4 [R0+0x2000], R152 ;  /* 0x0020009800007844 */ /* 0x000fe20000000200 */
[----:B------:R-:W-:Y:S02]  /*4460*/  F2FP.F16.F32.PACK_AB R80, R81, R80 ;  /* 0x000000505150723e */ /* 0x000fe400000000ff */
[----:B------:R-:W-:Y:S01]  /*4470*/  F2FP.F16.F32.PACK_AB R50, R53, R52 ;  /* 0x000000343532723e */ /* 0x000fe200000000ff */
[----:B------:R-:W-:Y:S01]  /*4480*/  STSM.16.M88.4 [R0+0xa000], R184 ;  /* 0x00a000b800007844 */ /* 0x000fe20000000200 */
[----:B------:R-:W-:Y:S02]  /*4490*/  F2FP.F16.F32.PACK_AB R51, R55, R54 ;  /* 0x000000363733723e */ /* 0x000fe400000000ff */
[----:B------:R-:W-:Y:S01]  /*44a0*/  F2FP.F16.F32.PACK_AB R81, R83, R82 ;  /* 0x000000525351723e */ /* 0x000fe200000000ff */
[----:B------:R-:W-:Y:S01]  /*44b0*/  STSM.16.M88.4 [R0+0x4000], R88 ;  /* 0x0040005800007844 */ /* 0x000fe20000000200 */
[----:B--2---:R-:W-:-:S03]  /*44c0*/  F2FP.F16.F32.PACK_AB R82, R85, R84 ;  /* 0x000000545552723e */ /* 0x004fc600000000ff */
[----:B------:R-:W-:Y:S04]  /*44d0*/  STSM.16.M88.4 [R0+0xc000], R120 ;  /* 0x00c0007800007844 */ /* 0x000fe80000000200 */
[----:B------:R-:W-:Y:S04]  /*44e0*/  STSM.16.M88.4 [R0+0x6000], R24 ;  /* 0x0060001800007844 */ /* 0x000fe80000000200 */
[----:B------:R-:W-:Y:S04]  /*44f0*/  STSM.16.M88.4 [R0+0xe000], R56 ;  /* 0x00e0003800007844 */ /* 0x000fe80000000200 */
[----:B------:R-:W-:Y:S04]  /*4500*/  STSM.16.M88.4 [R2], R4 ;  /* 0x0000000402007844 */ /* 0x000fe80000000200 */
[----:B------:R-:W-:Y:S04]  /*4510*/  STSM.16.M88.4 [R2+0x8000], R220 ;  /* 0x008000dc02007844 */ /* 0x000fe80000000200 */
[----:B------:R-:W-:Y:S04]  /*4520*/  STSM.16.M88.4 [R2+0x2000], R160 ;  /* 0x002000a002007844 */ /* 0x000fe80000000200 */
[----:B------:R-:W-:Y:S04]  /*4530*/  STSM.16.M88.4 [R2+0xa000], R192 ;  /* 0x00a000c002007844 */ /* 0x000fe80000000200 */
[----:B------:R-:W-:Y:S04]  /*4540*/  STSM.16.M88.4 [R2+0x4000], R96 ;  /* 0x0040006002007844 */ /* 0x000fe80000000200 */
[----:B------:R-:W-:Y:S01]  /*4550*/  STSM.16.M88.4 [R2+0xc000], R128 ;  /* 0x00c0008002007844 */ /* 0x000fe20000000200 */
[----:B----4-:R-:W-:-:S03]  /*4560*/  F2FP.F16.F32.PACK_AB R83, R87, R86 ;  /* 0x000000565753723e */ /* 0x010fc600000000ff */
[----:B------:R-:W-:Y:S04]  /*4570*/  STSM.16.M88.4 [R2+0x6000], R32 ;  /* 0x0060002002007844 */ /* 0x000fe80000000200 */
[----:B------:R-:W-:Y:S04]  /*4580*/  STSM.16.M88.4 [R2+0xe000], R64 ;  /* 0x00e0004002007844 */ /* 0x000fe80000000200 */
[----:B------:R-:W-:Y:S04]  /*4590*/  STSM.16.M88.4 [R3], R12 ;  /* 0x0000000c03007844 */ /* 0x000fe80000000200 */
[----:B------:R-:W-:Y:S04]  /*45a0*/  STSM.16.M88.4 [R3+0x8000], R224 ;  /* 0x008000e003007844 */ /* 0x000fe80000000200 */
[----:B------:R-:W-:Y:S04]  /*45b0*/  STSM.16.M88.4 [R3+0x2000], R168 ;  /* 0x002000a803007844 */ /* 0x000fe80000000200 */
[----:B------:R-:W-:Y:S04]  /*45c0*/  STSM.16.M88.4 [R3+0xa000], R200 ;  /* 0x00a000c803007844 */ /* 0x000fe80000000200 */
[----:B------:R-:W-:Y:S04]  /*45d0*/  STSM.16.M88.4 [R3+0x4000], R104 ;  /* 0x0040006803007844 */ /* 0x000fe80000000200 */
        /* <DEDUP_REMOVED lines=10> */
[----:B------:R-:W-:Y:S01]  /*4680*/  STSM.16.M88.4 [R20+0xe000], R80 ;  /* 0x00e0005014007844 */ /* 0x000fe20000000200 */
[----:B------:R1:W-:Y:S06]  /*4690*/  MEMBAR.ALL.CTA ;  /* 0x0000000000007992 */ /* 0x0003ec0000008000 */
[----:B-1----:R-:W1:Y:S02]  /*46a0*/  FENCE.VIEW.ASYNC.S ;  /* 0x00000000000073c6 */ /* 0x002e640000000000 */
[----:B-1----:R-:W-:Y:S06]  /*46b0*/  BAR.SYNC.DEFER_BLOCKING 0x0 ;  /* 0x0000000000007b1d */ /* 0x002fec0000010000 */
[----:B------:R1:W-:Y:S01]  /*46c0*/  @UP1 UTMASTG.2D [UR8], [UR4] ;  /* 0x00000008040013b5 */ /* 0x0003e20008008000 */
[----:B------:R0:W-:Y:S01]  /*46d0*/  UTMACMDFLUSH ;  /* 0x00000000000079b7 */ /* 0x0001e20000000000 */
[----:B------:R-:W-:-:S04]  /*46e0*/  DEPBAR.LE SB0, 0x0 ;  /* 0x000080000000791a */ /* 0x000fc80000000000 */
[----:B------:R-:W-:Y:S06]  /*46f0*/  BAR.SYNC.DEFER_BLOCKING 0x0 ;  /* 0x0000000000007b1d */ /* 0x000fec0000010000 */
[----:B-1----:R-:W-:Y:S05]  /*4700*/  EXIT ;  /* 0x000000000000794d */ /* 0x002fea0003800000 */
.L_x_48:
[----:B------:R-:W2:Y:S02]  /*4710*/  SYNCS.PHASECHK.TRANS64.TRYWAIT P0, [UR18+0x12000], R2 ;  /* 0x01200002ff0075a7 */ /* 0x000ea40008000152 */
[----:B--2---:R-:W-:Y:S05]  /*4720*/  @!P0 BRA `(.L_x_48) ;  /* 0xfffffffc00f88947 */ /* 0x004fea000383ffff */
[----:B------:R-:W-:Y:S05]  /*4730*/  BRA `(.L_x_50) ;  /* 0xffffffe000d07947 */ /* 0x000fea000383ffff */
.L_x_51:
[----:B------:R-:W-:-:S00]  /*4740*/  BRA `(.L_x_51) ;  /* 0xfffffffc00fc7947 */ /* 0x000fc0000383ffff */
[----:B------:R-:W-:-:S00]  /*4750*/  NOP ;  /* 0x0000000000007918 */ /* 0x000fc00000000000 */
        /* <DEDUP_REMOVED lines=10> */
.L_x_52:


//--------------------- .nv.shared.gluon_wgmma    --------------------------
	.section	.nv.shared.gluon_wgmma,"aw",@nobits
	.sectionflags	@""
	.align	16
	.zero		1024


//--------------------- .nv.shared.reserved.0     --------------------------
	.section	.nv.shared.reserved.0,"aw",@nobits
	.weak		__nv_reservedSMEM_offset_0_alias
	.size		__nv_reservedSMEM_offset_0_alias, 0, 0
	.other		__nv_reservedSMEM_offset_0_alias,@"STO_CUDA_RESERVED_SHARED STV_DEFAULT"
__nv_reservedSMEM_offset_0_alias:
	.zero		0


//--------------------- .nv.constant0.gluon_wgmma --------------------------
	.section	.nv.constant0.gluon_wgmma,"a",@progbits
	.sectionflags	@""
	.align	4
.nv.constant0.gluon_wgmma:
	.zero		608


//--------------------- SYMBOLS --------------------------

	.type		.nv.reservedSmem.offset0,@object
	.size		.nv.reservedSmem.offset0,0x4
